	.headerflags	@"EF_CUDA_TEXMODE_UNIFIED EF_CUDA_64BIT_ADDRESS EF_CUDA_ACCELERATORS EF_CUDA_SM90 EF_CUDA_VIRTUAL_SM(EF_CUDA_SM90)"
	.elftype	@"ET_EXEC"


//--------------------- .nv.info                  --------------------------
	.section	.nv.info,"",@"SHT_CUDA_INFO"
	.align	4


	//----- nvinfo : EIATTR_REGCOUNT
	.align		4
        /*0000*/ 	.byte	0x04, 0x2f
        /*0002*/ 	.short	(.L_3 - .L_2)
	.align		4
.L_2:
        /*0004*/ 	.word	index@(triton_poi_fused_cat_36)
        /*0008*/ 	.word	0x00000090


	//----- nvinfo : EIATTR_MIN_STACK_SIZE
	.align		4
.L_3:
        /*000c*/ 	.byte	0x04, 0x12
        /*000e*/ 	.short	(.L_5 - .L_4)
	.align		4
.L_4:
        /*0010*/ 	.word	index@(triton_poi_fused_cat_36)
        /*0014*/ 	.word	0x00000000


	//----- nvinfo : EIATTR_FRAME_SIZE
	.align		4
.L_5:
        /*0018*/ 	.byte	0x04, 0x11
        /*001a*/ 	.short	(.L_7 - .L_6)
	.align		4
.L_6:
        /*001c*/ 	.word	index@(triton_poi_fused_cat_36)
        /*0020*/ 	.word	0x00000000


	//----- nvinfo : EIATTR_MIN_STACK_SIZE
	.align		4
.L_7:
        /*0024*/ 	.byte	0x04, 0x12
        /*0026*/ 	.short	(.L_9 - .L_8)
	.align		4
.L_8:
        /*0028*/ 	.word	index@(triton_poi_fused_cat_36)
        /*002c*/ 	.word	0x00000000
.L_9:


//--------------------- .nv.info.triton_poi_fused_cat_36 --------------------------
	.section	.nv.info.triton_poi_fused_cat_36,"",@"SHT_CUDA_INFO"
	.sectionflags	@""
	.align	4


	//----- nvinfo : EIATTR_CUDA_API_VERSION
	.align		4
        /*0000*/ 	.byte	0x04, 0x37
        /*0002*/ 	.short	(.L_11 - .L_10)
.L_10:
        /*0004*/ 	.word	0x0000007c


	//----- nvinfo : EIATTR_KPARAM_INFO
	.align		4
.L_11:
        /*0008*/ 	.byte	0x04, 0x17
        /*000a*/ 	.short	(.L_13 - .L_12)
.L_12:
        /*000c*/ 	.word	0x00000000
        /*0010*/ 	.short	0x0015
        /*0012*/ 	.short	0x00a8
        /*0014*/ 	.byte	0x00, 0xf0, 0x11, 0x00


	//----- nvinfo : EIATTR_KPARAM_INFO
	.align		4
.L_13:
        /*0018*/ 	.byte	0x04, 0x17
        /*001a*/ 	.short	(.L_15 - .L_14)
.L_14:
        /*001c*/ 	.word	0x00000000
        /*0020*/ 	.short	0x0014
        /*0022*/ 	.short	0x00a0
        /*0024*/ 	.byte	0x00, 0xf4, 0x21, 0x00


	//----- nvinfo : EIATTR_KPARAM_INFO
	.align		4
.L_15:
        /*0028*/ 	.byte	0x04, 0x17
        /*002a*/ 	.short	(.L_17 - .L_16)
.L_16:
        /*002c*/ 	.word	0x00000000
        /*0030*/ 	.short	0x0013
        /*0032*/ 	.short	0x0098
        /*0034*/ 	.byte	0x00, 0xf4, 0x21, 0x00


	//----- nvinfo : EIATTR_KPARAM_INFO
	.align		4
.L_17:
        /*0038*/ 	.byte	0x04, 0x17
        /*003a*/ 	.short	(.L_19 - .L_18)
.L_18:
        /*003c*/ 	.word	0x00000000
        /*0040*/ 	.short	0x0012
        /*0042*/ 	.short	0x0090
        /*0044*/ 	.byte	0x00, 0xf4, 0x21, 0x00


	//----- nvinfo : EIATTR_KPARAM_INFO
	.align		4
.L_19:
        /*0048*/ 	.byte	0x04, 0x17
        /*004a*/ 	.short	(.L_21 - .L_20)
.L_20:
        /*004c*/ 	.word	0x00000000
        /*0050*/ 	.short	0x0011
        /*0052*/ 	.short	0x0088
        /*0054*/ 	.byte	0x00, 0xf4, 0x21, 0x00


	//----- nvinfo : EIATTR_KPARAM_INFO
	.align		4
.L_21:
        /*0058*/ 	.byte	0x04, 0x17
        /*005a*/ 	.short	(.L_23 - .L_22)
.L_22:
        /*005c*/ 	.word	0x00000000
        /*0060*/ 	.short	0x0010
        /*0062*/ 	.short	0x0080
        /*0064*/ 	.byte	0x00, 0xf4, 0x21, 0x00


	//----- nvinfo : EIATTR_KPARAM_INFO
	.align		4
.L_23:
        /*0068*/ 	.byte	0x04, 0x17
        /*006a*/ 	.short	(.L_25 - .L_24)
.L_24:
        /*006c*/ 	.word	0x00000000
        /*0070*/ 	.short	0x000f
        /*0072*/ 	.short	0x0078
        /*0074*/ 	.byte	0x00, 0xf4, 0x21, 0x00


	//----- nvinfo : EIATTR_KPARAM_INFO
	.align		4
.L_25:
        /*0078*/ 	.byte	0x04, 0x17
        /*007a*/ 	.short	(.L_27 - .L_26)
.L_26:
        /*007c*/ 	.word	0x00000000
        /*0080*/ 	.short	0x000e
        /*0082*/ 	.short	0x0070
        /*0084*/ 	.byte	0x00, 0xf4, 0x21, 0x00


	//----- nvinfo : EIATTR_KPARAM_INFO
	.align		4
.L_27:
        /*0088*/ 	.byte	0x04, 0x17
        /*008a*/ 	.short	(.L_29 - .L_28)
.L_28:
        /*008c*/ 	.word	0x00000000
        /*0090*/ 	.short	0x000d
        /*0092*/ 	.short	0x0068
        /*0094*/ 	.byte	0x00, 0xf4, 0x21, 0x00


	//----- nvinfo : EIATTR_KPARAM_INFO
	.align		4
.L_29:
        /*0098*/ 	.byte	0x04, 0x17
        /*009a*/ 	.short	(.L_31 - .L_30)
.L_30:
        /*009c*/ 	.word	0x00000000
        /*00a0*/ 	.short	0x000c
        /*00a2*/ 	.short	0x0060
        /*00a4*/ 	.byte	0x00, 0xf4, 0x21, 0x00


	//----- nvinfo : EIATTR_KPARAM_INFO
	.align		4
.L_31:
        /*00a8*/ 	.byte	0x04, 0x17
        /*00aa*/ 	.short	(.L_33 - .L_32)
.L_32:
        /*00ac*/ 	.word	0x00000000
        /*00b0*/ 	.short	0x000b
        /*00b2*/ 	.short	0x0058
        /*00b4*/ 	.byte	0x00, 0xf4, 0x21, 0x00


	//----- nvinfo : EIATTR_KPARAM_INFO
	.align		4
.L_33:
        /*00b8*/ 	.byte	0x04, 0x17
        /*00ba*/ 	.short	(.L_35 - .L_34)
.L_34:
        /*00bc*/ 	.word	0x00000000
        /*00c0*/ 	.short	0x000a
        /*00c2*/ 	.short	0x0050
        /*00c4*/ 	.byte	0x00, 0xf4, 0x21, 0x00


	//----- nvinfo : EIATTR_KPARAM_INFO
	.align		4
.L_35:
        /*00c8*/ 	.byte	0x04, 0x17
        /*00ca*/ 	.short	(.L_37 - .L_36)
.L_36:
        /*00cc*/ 	.word	0x00000000
        /*00d0*/ 	.short	0x0009
        /*00d2*/ 	.short	0x0048
        /*00d4*/ 	.byte	0x00, 0xf4, 0x21, 0x00


	//----- nvinfo : EIATTR_KPARAM_INFO
	.align		4
.L_37:
        /*00d8*/ 	.byte	0x04, 0x17
        /*00da*/ 	.short	(.L_39 - .L_38)
.L_38:
        /*00dc*/ 	.word	0x00000000
        /*00e0*/ 	.short	0x0008
        /*00e2*/ 	.short	0x0040
        /*00e4*/ 	.byte	0x00, 0xf4, 0x21, 0x00


	//----- nvinfo : EIATTR_KPARAM_INFO
	.align		4
.L_39:
        /*00e8*/ 	.byte	0x04, 0x17
        /*00ea*/ 	.short	(.L_41 - .L_40)
.L_40:
        /*00ec*/ 	.word	0x00000000
        /*00f0*/ 	.short	0x0007
        /*00f2*/ 	.short	0x0038
        /*00f4*/ 	.byte	0x00, 0xf4, 0x21, 0x00


	//----- nvinfo : EIATTR_KPARAM_INFO
	.align		4
.L_41:
        /*00f8*/ 	.byte	0x04, 0x17
        /*00fa*/ 	.short	(.L_43 - .L_42)
.L_42:
        /*00fc*/ 	.word	0x00000000
        /*0100*/ 	.short	0x0006
        /*0102*/ 	.short	0x0030
        /*0104*/ 	.byte	0x00, 0xf4, 0x21, 0x00


	//----- nvinfo : EIATTR_KPARAM_INFO
	.align		4
.L_43:
        /*0108*/ 	.byte	0x04, 0x17
        /*010a*/ 	.short	(.L_45 - .L_44)
.L_44:
        /*010c*/ 	.word	0x00000000
        /*0110*/ 	.short	0x0005
        /*0112*/ 	.short	0x0028
        /*0114*/ 	.byte	0x00, 0xf4, 0x21, 0x00


	//----- nvinfo : EIATTR_KPARAM_INFO
	.align		4
.L_45:
        /*0118*/ 	.byte	0x04, 0x17
        /*011a*/ 	.short	(.L_47 - .L_46)
.L_46:
        /*011c*/ 	.word	0x00000000
        /*0120*/ 	.short	0x0004
        /*0122*/ 	.short	0x0020
        /*0124*/ 	.byte	0x00, 0xf4, 0x21, 0x00


	//----- nvinfo : EIATTR_KPARAM_INFO
	.align		4
.L_47:
        /*0128*/ 	.byte	0x04, 0x17
        /*012a*/ 	.short	(.L_49 - .L_48)
.L_48:
        /*012c*/ 	.word	0x00000000
        /*0130*/ 	.short	0x0003
        /*0132*/ 	.short	0x0018
        /*0134*/ 	.byte	0x00, 0xf4, 0x21, 0x00


	//----- nvinfo : EIATTR_KPARAM_INFO
	.align		4
.L_49:
        /*0138*/ 	.byte	0x04, 0x17
        /*013a*/ 	.short	(.L_51 - .L_50)
.L_50:
        /*013c*/ 	.word	0x00000000
        /*0140*/ 	.short	0x0002
        /*0142*/ 	.short	0x0010
        /*0144*/ 	.byte	0x00, 0xf4, 0x21, 0x00


	//----- nvinfo : EIATTR_KPARAM_INFO
	.align		4
.L_51:
        /*0148*/ 	.byte	0x04, 0x17
        /*014a*/ 	.short	(.L_53 - .L_52)
.L_52:
        /*014c*/ 	.word	0x00000000
        /*0150*/ 	.short	0x0001
        /*0152*/ 	.short	0x0008
        /*0154*/ 	.byte	0x00, 0xf4, 0x21, 0x00


	//----- nvinfo : EIATTR_KPARAM_INFO
	.align		4
.L_53:
        /*0158*/ 	.byte	0x04, 0x17
        /*015a*/ 	.short	(.L_55 - .L_54)
.L_54:
        /*015c*/ 	.word	0x00000000
        /*0160*/ 	.short	0x0000
        /*0162*/ 	.short	0x0000
        /*0164*/ 	.byte	0x00, 0xf4, 0x21, 0x00


	//----- nvinfo : EIATTR_SPARSE_MMA_MASK
	.align		4
.L_55:
        /*0168*/ 	.byte	0x03, 0x50
        /*016a*/ 	.short	0x0000


	//----- nvinfo : EIATTR_MAXREG_COUNT
	.align		4
        /*016c*/ 	.byte	0x03, 0x1b
        /*016e*/ 	.short	0x00ff


	//----- nvinfo : EIATTR_EXIT_INSTR_OFFSETS
	.align		4
        /*0170*/ 	.byte	0x04, 0x1c
        /*0172*/ 	.short	(.L_57 - .L_56)


	//   ....[0]....
.L_56:
        /*0174*/ 	.word	0x000044e0


	//----- nvinfo : EIATTR_REQNTID
	.align		4
.L_57:
        /*0178*/ 	.byte	0x04, 0x10
        /*017a*/ 	.short	(.L_59 - .L_58)
.L_58:
        /*017c*/ 	.word	0x00000080
        /*0180*/ 	.word	0x00000001
        /*0184*/ 	.word	0x00000001


	//----- nvinfo : EIATTR_CBANK_PARAM_SIZE
	.align		4
.L_59:
        /*0188*/ 	.byte	0x03, 0x19
        /*018a*/ 	.short	0x00ac


	//----- nvinfo : EIATTR_PARAM_CBANK
	.align		4
        /*018c*/ 	.byte	0x04, 0x0a
        /*018e*/ 	.short	(.L_61 - .L_60)
	.align		4
.L_60:
        /*0190*/ 	.word	index@(.nv.constant0.triton_poi_fused_cat_36)
        /*0194*/ 	.short	0x0210
        /*0196*/ 	.short	0x00ac


	//----- nvinfo : EIATTR_SW_WAR
	.align		4
.L_61:
        /*0198*/ 	.byte	0x04, 0x36
        /*019a*/ 	.short	(.L_63 - .L_62)
.L_62:
        /*019c*/ 	.word	0x00000008
.L_63:


//--------------------- .nv.callgraph             --------------------------
	.section	.nv.callgraph,"",@"SHT_CUDA_CALLGRAPH"
	.align	4
	.sectionentsize	8
	.align		4
        /*0000*/ 	.word	0x00000000
	.align		4
        /*0004*/ 	.word	0xffffffff
	.align		4
        /*0008*/ 	.word	0x00000000
	.align		4
        /*000c*/ 	.word	0xfffffffe
	.align		4
        /*0010*/ 	.word	0x00000000
	.align		4
        /*0014*/ 	.word	0xfffffffd
	.align		4
        /*0018*/ 	.word	0x00000000
	.align		4
        /*001c*/ 	.word	0xfffffffc


//--------------------- .nv.constant4             --------------------------
	.section	.nv.constant4,"a",@progbits
	.align	8
	.align		8
.nv.constant4:
        /*0000*/ 	.dword	_$_str
	.align		8
        /*0008*/ 	.dword	_$_str_$_2


//--------------------- .text.triton_poi_fused_cat_36 --------------------------
	.section	.text.triton_poi_fused_cat_36,"ax",@progbits
	.align	128
        .global         triton_poi_fused_cat_36
        .type           triton_poi_fused_cat_36,@function
        .size           triton_poi_fused_cat_36,(.L_x_1 - triton_poi_fused_cat_36)
        .other          triton_poi_fused_cat_36,@"STO_CUDA_ENTRY STV_DEFAULT"
triton_poi_fused_cat_36:
.text.triton_poi_fused_cat_36:
[----:B------:R-:W-:Y:S01]  /*0000*/  LDC R1, c[0x0][0x28] ;  /* 0x00000a00ff017b82 */ /* 0x000fe20000000800 */
[----:B------:R-:W1:Y:S07]  /*0010*/  S2R R0, SR_TID.X ;  /* 0x0000000000007919 */ /* 0x000e6e0000002100 */
[----:B------:R-:W2:Y:S01]  /*0020*/  LDC.64 R6, c[0x0][0x220] ;  /* 0x00008800ff067b82 */ /* 0x000ea20000000a00 */
[----:B------:R-:W-:Y:S01]  /*0030*/  CS2R R18, SRZ ;  /* 0x0000000000127805 */ /* 0x000fe2000001ff00 */
[----:B------:R-:W-:Y:S01]  /*0040*/  ULDC.64 UR4, c[0x0][0x208] ;  /* 0x0000820000047ab9 */ /* 0x000fe20000000a00 */
[----:B------:R-:W3:Y:S01]  /*0050*/  S2R R3, SR_CTAID.X ;  /* 0x0000000000037919 */ /* 0x000ee20000002500 */
[----:B------:R-:W-:-:S02]  /*0060*/  CS2R R56, SRZ ;  /* 0x0000000000387805 */ /* 0x000fc4000001ff00 */
[----:B------:R-:W-:Y:S02]  /*0070*/  CS2R R82, SRZ ;  /* 0x0000000000527805 */ /* 0x000fe4000001ff00 */
[----:B------:R-:W-:Y:S02]  /*0080*/  CS2R R88, SRZ ;  /* 0x0000000000587805 */ /* 0x000fe4000001ff00 */
[----:B------:R-:W-:Y:S02]  /*0090*/  CS2R R90, SRZ ;  /* 0x00000000005a7805 */ /* 0x000fe4000001ff00 */
[----:B------:R-:W-:Y:S02]  /*00a0*/  CS2R R38, SRZ ;  /* 0x0000000000267805 */ /* 0x000fe4000001ff00 */
[----:B------:R-:W-:Y:S02]  /*00b0*/  CS2R R30, SRZ ;  /* 0x00000000001e7805 */ /* 0x000fe4000001ff00 */
[----:B------:R-:W-:-:S02]  /*00c0*/  CS2R R32, SRZ ;  /* 0x0000000000207805 */ /* 0x000fc4000001ff00 */
[----:B------:R-:W-:Y:S01]  /*00d0*/  CS2R R36, SRZ ;  /* 0x0000000000247805 */ /* 0x000fe2000001ff00 */
[----:B------:R-:W4:Y:S01]  /*00e0*/  LDC.64 R10, c[0x0][0x218] ;  /* 0x00008600ff0a7b82 */ /* 0x000f220000000a00 */
[----:B------:R-:W-:Y:S02]  /*00f0*/  IMAD.MOV.U32 R2, RZ, RZ, RZ ;  /* 0x000000ffff027224 */ /* 0x000fe400078e00ff */
[----:B------:R-:W-:-:S05]  /*0100*/  IMAD.MOV.U32 R12, RZ, RZ, RZ ;  /* 0x000000ffff0c7224 */ /* 0x000fca00078e00ff */
[----:B------:R-:W5:Y:S01]  /*0110*/  LDC.64 R24, c[0x0][0x270] ;  /* 0x00009c00ff187b82 */ /* 0x000f620000000a00 */
[----:B------:R-:W-:Y:S02]  /*0120*/  CS2R R60, SRZ ;  /* 0x00000000003c7805 */ /* 0x000fe4000001ff00 */
[----:B------:R-:W-:Y:S02]  /*0130*/  CS2R R72, SRZ ;  /* 0x0000000000487805 */ /* 0x000fe4000001ff00 */
[----:B------:R-:W-:Y:S02]  /*0140*/  CS2R R62, SRZ ;  /* 0x00000000003e7805 */ /* 0x000fe4000001ff00 */
[----:B------:R-:W-:Y:S01]  /*0150*/  CS2R R68, SRZ ;  /* 0x0000000000447805 */ /* 0x000fe2000001ff00 */
[----:B------:R-:W2:Y:S01]  /*0160*/  LDC.64 R28, c[0x0][0x230] ;  /* 0x00008c00ff1c7b82 */ /* 0x000ea20000000a00 */
[----:B-1----:R-:W-:-:S05]  /*0170*/  IMAD.SHL.U32 R0, R0, 0x4, RZ ;  /* 0x0000000400007824 */ /* 0x002fca00078e00ff */
[----:B------:R-:W-:Y:S02]  /*0180*/  LOP3.LUT R0, R0, 0x1fc, RZ, 0xc0, !PT ;  /* 0x000001fc00007812 */ /* 0x000fe400078ec0ff */
[----:B------:R-:W-:Y:S02]  /*0190*/  CS2R R70, SRZ ;  /* 0x0000000000467805 */ /* 0x000fe4000001ff00 */
[----:B------:R-:W-:Y:S02]  /*01a0*/  CS2R R48, SRZ ;  /* 0x0000000000307805 */ /* 0x000fe4000001ff00 */
[----:B------:R-:W-:Y:S01]  /*01b0*/  CS2R R52, SRZ ;  /* 0x0000000000347805 */ /* 0x000fe2000001ff00 */
[----:B------:R-:W1:Y:S01]  /*01c0*/  LDC.64 R16, c[0x0][0x288] ;  /* 0x0000a200ff107b82 */ /* 0x000e620000000a00 */
[----:B---3--:R-:W-:-:S04]  /*01d0*/  IMAD R3, R3, 0x400, R0 ;  /* 0x0000040003037824 */ /* 0x008fc800078e0200 */
[----:B------:R-:W-:Y:S01]  /*01e0*/  IMAD.HI R0, R3, 0x78787879, RZ ;  /* 0x7878787903007827 */ /* 0x000fe200078e02ff */
[----:B------:R-:W-:Y:S02]  /*01f0*/  CS2R R66, SRZ ;  /* 0x0000000000427805 */ /* 0x000fe4000001ff00 */
[----:B------:R-:W-:Y:S02]  /*0200*/  CS2R R74, SRZ ;  /* 0x00000000004a7805 */ /* 0x000fe4000001ff00 */
[----:B------:R-:W-:Y:S02]  /*0210*/  CS2R R58, SRZ ;  /* 0x00000000003a7805 */ /* 0x000fe4000001ff00 */
[----:B------:R-:W-:Y:S02]  /*0220*/  CS2R R50, SRZ ;  /* 0x0000000000327805 */ /* 0x000fe4000001ff00 */
[----:B------:R-:W-:Y:S02]  /*0230*/  SHF.R.U32.HI R5, RZ, 0x1f, R0 ;  /* 0x0000001fff057819 */ /* 0x000fe40000011600 */
[----:B------:R-:W-:-:S02]  /*0240*/  CS2R R46, SRZ ;  /* 0x00000000002e7805 */ /* 0x000fc4000001ff00 */
[----:B------:R-:W-:Y:S02]  /*0250*/  CS2R R78, SRZ ;  /* 0x00000000004e7805 */ /* 0x000fe4000001ff00 */
[----:B------:R-:W-:Y:S02]  /*0260*/  CS2R R76, SRZ ;  /* 0x00000000004c7805 */ /* 0x000fe4000001ff00 */
[----:B------:R-:W-:Y:S01]  /*0270*/  LEA.HI.SX32 R15, R0, R5, 0x15 ;  /* 0x00000005000f7211 */ /* 0x000fe200078faaff */
[----:B------:R-:W3:Y:S04]  /*0280*/  LDC.64 R92, c[0x0][0x210] ;  /* 0x00008400ff5c7b82 */ /* 0x000ee80000000a00 */
[----:B------:R-:W-:-:S04]  /*0290*/  IMAD.HI R0, R15, 0x3e0f83e1, RZ ;  /* 0x3e0f83e10f007827 */ /* 0x000fc800078e02ff */
[----:B------:R-:W1:Y:S01]  /*02a0*/  LDC.64 R26, c[0x0][0x2a0] ;  /* 0x0000a800ff1a7b82 */ /* 0x000e620000000a00 */
[----:B------:R-:W-:-:S04]  /*02b0*/  SHF.R.U32.HI R5, RZ, 0x1f, R0 ;  /* 0x0000001fff057819 */ /* 0x000fc80000011600 */
[----:B------:R-:W-:-:S05]  /*02c0*/  LEA.HI.SX32 R0, R0, R5, 0x19 ;  /* 0x0000000500007211 */ /* 0x000fca00078fcaff */
[----:B------:R-:W-:-:S04]  /*02d0*/  IMAD R43, R0, -0x210, R15 ;  /* 0xfffffdf0002b7824 */ /* 0x000fc800078e020f */
[C---:B--2---:R-:W-:Y:S01]  /*02e0*/  IMAD.WIDE R4, R43.reuse, 0x4, R6 ;  /* 0x000000042b047825 */ /* 0x044fe200078e0206 */
[----:B------:R-:W-:-:S03]  /*02f0*/  ISETP.GE.AND P4, PT, R43, 0x70, PT ;  /* 0x000000702b00780c */ /* 0x000fc60003f86270 */
[----:B------:R-:W-:-:S10]  /*0300*/  VIADD R13, R3, 0x200 ;  /* 0x00000200030d7836 */ /* 0x000fd40000000000 */
[----:B------:R-:W2:Y:S01]  /*0310*/  @!P4 LDG.E.EL R18, desc[UR4][R4.64] ;  /* 0x000000040412c981 */ /* 0x000ea2000c2e1900 */
[----:B------:R-:W-:-:S03]  /*0320*/  IMAD.HI R0, R13, 0x78787879, RZ ;  /* 0x787878790d007827 */ /* 0x000fc600078e02ff */
[----:B------:R-:W2:Y:S02]  /*0330*/  @!P4 LDG.E.EL R56, desc[UR4][R4.64] ;  /* 0x000000040438c981 */ /* 0x000ea4000c2e1900 */
[----:B------:R-:W-:Y:S02]  /*0340*/  SHF.R.U32.HI R9, RZ, 0x1f, R0 ;  /* 0x0000001fff097819 */ /* 0x000fe40000011600 */
[----:B------:R-:W2:Y:S02]  /*0350*/  @!P4 LDG.E.EL R19, desc[UR4][R4.64] ;  /* 0x000000040413c981 */ /* 0x000ea4000c2e1900 */
[----:B------:R-:W-:Y:S02]  /*0360*/  LEA.HI.SX32 R21, R0, R9, 0x15 ;  /* 0x0000000900157211 */ /* 0x000fe400078faaff */
[----:B------:R1:W2:Y:S03]  /*0370*/  @!P4 LDG.E.EL R83, desc[UR4][R4.64] ;  /* 0x000000040453c981 */ /* 0x0002a6000c2e1900 */
[----:B------:R-:W-:-:S05]  /*0380*/  IMAD.HI R0, R21, 0x3e0f83e1, RZ ;  /* 0x3e0f83e115007827 */ /* 0x000fca00078e02ff */
[----:B------:R-:W-:-:S04]  /*0390*/  SHF.R.U32.HI R9, RZ, 0x1f, R0 ;  /* 0x0000001fff097819 */ /* 0x000fc80000011600 */
[----:B------:R-:W-:Y:S02]  /*03a0*/  LEA.HI.SX32 R0, R0, R9, 0x19 ;  /* 0x0000000900007211 */ /* 0x000fe400078fcaff */
[----:B------:R-:W1:Y:S03]  /*03b0*/  LDC.64 R8, c[0x0][0x298] ;  /* 0x0000a600ff087b82 */ /* 0x000e660000000a00 */
[----:B------:R-:W-:-:S05]  /*03c0*/  IMAD R41, R0, -0x210, R21 ;  /* 0xfffffdf000297824 */ /* 0x000fca00078e0215 */
[C---:B------:R-:W-:Y:S01]  /*03d0*/  ISETP.GE.AND P1, PT, R41.reuse, 0x70, PT ;  /* 0x000000702900780c */ /* 0x040fe20003f26270 */
[----:B------:R-:W-:-:S12]  /*03e0*/  IMAD.WIDE R6, R41, 0x4, R6 ;  /* 0x0000000429067825 */ /* 0x000fd800078e0206 */
[----:B------:R-:W2:Y:S01]  /*03f0*/  @!P1 LDG.E.EL R88, desc[UR4][R6.64] ;  /* 0x0000000406589981 */ /* 0x000ea2000c2e1900 */
[----:B------:R-:W-:-:S03]  /*0400*/  ISETP.GT.AND P3, PT, R43, 0x1cf, PT ;  /* 0x000001cf2b00780c */ /* 0x000fc60003f64270 */
[----:B------:R-:W2:Y:S01]  /*0410*/  @!P1 LDG.E.EL R91, desc[UR4][R6.64] ;  /* 0x00000004065b9981 */ /* 0x000ea2000c2e1900 */
[----:B-1----:R-:W-:-:S03]  /*0420*/  IMAD.WIDE R4, R43, 0x4, R8 ;  /* 0x000000042b047825 */ /* 0x002fc600078e0208 */
[----:B------:R-:W2:Y:S04]  /*0430*/  @!P1 LDG.E.EL R89, desc[UR4][R6.64] ;  /* 0x0000000406599981 */ /* 0x000ea8000c2e1900 */
[----:B------:R-:W2:Y:S04]  /*0440*/  @!P1 LDG.E.EL R38, desc[UR4][R6.64] ;  /* 0x0000000406269981 */ /* 0x000ea8000c2e1900 */
[----:B------:R-:W2:Y:S01]  /*0450*/  @P3 LDG.E.EL R90, desc[UR4][R4.64+-0x740] ;  /* 0xfff8c004045a3981 */ /* 0x000ea2000c2e1900 */
[C---:B------:R-:W-:Y:S01]  /*0460*/  ISETP.GT.AND P5, PT, R41.reuse, 0x1cf, PT ;  /* 0x000001cf2900780c */ /* 0x040fe20003fa4270 */
[----:B------:R-:W-:-:S02]  /*0470*/  IMAD.WIDE R8, R41, 0x4, R8 ;  /* 0x0000000429087825 */ /* 0x000fc400078e0208 */
[----:B------:R-:W2:Y:S04]  /*0480*/  @P3 LDG.E.EL R36, desc[UR4][R4.64+-0x740] ;  /* 0xfff8c00404243981 */ /* 0x000ea8000c2e1900 */
[----:B------:R-:W2:Y:S04]  /*0490*/  @P3 LDG.E.EL R37, desc[UR4][R4.64+-0x740] ;  /* 0xfff8c00404253981 */ /* 0x000ea8000c2e1900 */
[----:B------:R-:W2:Y:S04]  /*04a0*/  @P3 LDG.E.EL R39, desc[UR4][R4.64+-0x740] ;  /* 0xfff8c00404273981 */ /* 0x000ea8000c2e1900 */
[----:B------:R-:W2:Y:S04]  /*04b0*/  @P5 LDG.E.EL R31, desc[UR4][R8.64+-0x740] ;  /* 0xfff8c004081f5981 */ /* 0x000ea8000c2e1900 */
[----:B------:R-:W2:Y:S04]  /*04c0*/  @P5 LDG.E.EL R30, desc[UR4][R8.64+-0x740] ;  /* 0xfff8c004081e5981 */ /* 0x000ea8000c2e1900 */
[----:B------:R-:W2:Y:S04]  /*04d0*/  @P5 LDG.E.EL R33, desc[UR4][R8.64+-0x740] ;  /* 0xfff8c00408215981 */ /* 0x000ea8000c2e1900 */
[----:B------:R1:W2:Y:S01]  /*04e0*/  @P5 LDG.E.EL R32, desc[UR4][R8.64+-0x740] ;  /* 0xfff8c00408205981 */ /* 0x0002a2000c2e1900 */
[----:B------:R-:W-:Y:S01]  /*04f0*/  IMAD.HI R0, R3, -0x165c2da1, R2 ;  /* 0xe9a3d25f03007827 */ /* 0x000fe200078e0202 */
[----:B01----:R-:W0:Y:S04]  /*0500*/  LDC.64 R8, c[0x0][0x228] ;  /* 0x00008a00ff087b82 */ /* 0x003e280000000a00 */
[----:B------:R-:W-:Y:S01]  /*0510*/  SHF.R.U32.HI R5, RZ, 0x1f, R0 ;  /* 0x0000001fff057819 */ /* 0x000fe20000011600 */
[----:B------:R-:W-:-:S03]  /*0520*/  IMAD.HI R2, R13, -0x165c2da1, R12 ;  /* 0xe9a3d25f0d027827 */ /* 0x000fc600078e020c */
[----:B------:R-:W-:Y:S01]  /*0530*/  LEA.HI.SX32 R23, R0, R5, 0xb ;  /* 0x0000000500177211 */ /* 0x000fe200078f5aff */
[----:B------:R-:W-:Y:S01]  /*0540*/  VIADD R4, R43, 0xfffffe70 ;  /* 0xfffffe702b047836 */ /* 0x000fe20000000000 */
[----:B------:R-:W-:-:S04]  /*0550*/  SHF.R.U32.HI R5, RZ, 0x1f, R2 ;  /* 0x0000001fff057819 */ /* 0x000fc80000011602 */
[----:B------:R-:W-:Y:S02]  /*0560*/  ISETP.GE.U32.AND P2, PT, R4, 0x40, PT ;  /* 0x000000400400780c */ /* 0x000fe40003f46070 */
[----:B------:R-:W-:Y:S01]  /*0570*/  LEA.HI.SX32 R12, R2, R5, 0xb ;  /* 0x00000005020c7211 */ /* 0x000fe200078f5aff */
[----:B----4-:R-:W-:-:S05]  /*0580*/  IMAD.WIDE R4, R43, 0x4, R10 ;  /* 0x000000042b047825 */ /* 0x010fca00078e020a */
[----:B------:R-:W4:Y:S01]  /*0590*/  @!P4 LDG.E.EL R72, desc[UR4][R4.64] ;  /* 0x000000040448c981 */ /* 0x000f22000c2e1900 */
[----:B-----5:R-:W-:-:S03]  /*05a0*/  IMAD.WIDE R6, R43, 0x4, R24 ;  /* 0x000000042b067825 */ /* 0x020fc600078e0218 */
[----:B------:R-:W5:Y:S01]  /*05b0*/  @!P4 LDG.E.EL R60, desc[UR4][R4.64] ;  /* 0x00000004043cc981 */ /* 0x000f62000c2e1900 */
[----:B------:R-:W-:Y:S02]  /*05c0*/  IMAD R0, R15, -0x1100, R3 ;  /* 0xffffef000f007824 */ /* 0x000fe400078e0203 */
[----:B------:R-:W1:Y:S01]  /*05d0*/  LDC.64 R14, c[0x0][0x290] ;  /* 0x0000a400ff0e7b82 */ /* 0x000e620000000a00 */
[----:B------:R-:W4:Y:S04]  /*05e0*/  @!P4 LDG.E.EL R62, desc[UR4][R4.64] ;  /* 0x00000004043ec981 */ /* 0x000f28000c2e1900 */
[----:B------:R0:W4:Y:S01]  /*05f0*/  @!P4 LDG.E.EL R57, desc[UR4][R4.64] ;  /* 0x000000040439c981 */ /* 0x000122000c2e1900 */
[----:B------:R-:W-:Y:S02]  /*0600*/  IMAD R21, R21, -0x1100, R13 ;  /* 0xffffef0015157824 */ /* 0x000fe400078e020d */
[----:B------:R-:W-:Y:S01]  /*0610*/  VIADD R44, R43, 0xffffff90 ;  /* 0xffffff902b2c7836 */ /* 0x000fe20000000000 */
[----:B------:R-:W4:Y:S01]  /*0620*/  @!P2 LDG.E.EL R61, desc[UR4][R6.64+-0x640] ;  /* 0xfff9c004063da981 */ /* 0x000f22000c2e1900 */
[----:B------:R-:W-:-:S03]  /*0630*/  VIADD R42, R41, 0xffffff90 ;  /* 0xffffff90292a7836 */ /* 0x000fc60000000000 */
[----:B------:R-:W4:Y:S01]  /*0640*/  @!P2 LDG.E.EL R73, desc[UR4][R6.64+-0x640] ;  /* 0xfff9c0040649a981 */ /* 0x000f22000c2e1900 */
[----:B0-----:R-:W-:-:S03]  /*0650*/  IMAD.WIDE R4, R43, 0x4, R8 ;  /* 0x000000042b047825 */ /* 0x001fc600078e0208 */
[----:B------:R-:W4:Y:S04]  /*0660*/  @!P2 LDG.E.EL R67, desc[UR4][R6.64+-0x640] ;  /* 0xfff9c0040643a981 */ /* 0x000f28000c2e1900 */
[----:B------:R-:W4:Y:S01]  /*0670*/  @!P4 LDG.E.EL R71, desc[UR4][R4.64] ;  /* 0x000000040447c981 */ /* 0x000f22000c2e1900 */
[----:B------:R-:W-:-:S03]  /*0680*/  IMAD R21, R12, 0x132000, R21 ;  /* 0x001320000c157824 */ /* 0x000fc600078e0215 */
[----:B------:R-:W4:Y:S04]  /*0690*/  @!P4 LDG.E.EL R68, desc[UR4][R4.64] ;  /* 0x000000040444c981 */ /* 0x000f28000c2e1900 */
[----:B------:R-:W4:Y:S04]  /*06a0*/  @!P4 LDG.E.EL R49, desc[UR4][R4.64] ;  /* 0x000000040431c981 */ /* 0x000f28000c2e1900 */
[----:B------:R0:W4:Y:S04]  /*06b0*/  @!P4 LDG.E.EL R53, desc[UR4][R4.64] ;  /* 0x000000040435c981 */ /* 0x000128000c2e1900 */
[----:B------:R1:W4:Y:S01]  /*06c0*/  @!P2 LDG.E.EL R63, desc[UR4][R6.64+-0x640] ;  /* 0xfff9c004063fa981 */ /* 0x000322000c2e1900 */
[----:B0-----:R-:W-:-:S02]  /*06d0*/  IMAD R5, R23, 0x132000, R0 ;  /* 0x0013200017057824 */ /* 0x001fc400078e0200 */
[----:B------:R-:W-:Y:S02]  /*06e0*/  IMAD R0, R23, -0x231000, R3 ;  /* 0xffdcf00017007824 */ /* 0x000fe400078e0203 */
[----:B-1----:R-:W-:-:S04]  /*06f0*/  IMAD.WIDE R6, R41, 0x4, R10 ;  /* 0x0000000429067825 */ /* 0x002fc800078e020a */
[----:B------:R-:W-:Y:S01]  /*0700*/  IMAD R45, R23, 0x77000, R0 ;  /* 0x00077000172d7824 */ /* 0x000fe200078e0200 */
[----:B------:R-:W4:Y:S01]  /*0710*/  @!P1 LDG.E.EL R75, desc[UR4][R6.64] ;  /* 0x00000004064b9981 */ /* 0x000f22000c2e1900 */
[----:B------:R-:W-:Y:S02]  /*0720*/  IMAD R2, R44, 0x1100, R5 ;  /* 0x000011002c027824 */ /* 0x000fe400078e0205 */
[----:B------:R-:W-:Y:S01]  /*0730*/  IMAD R0, R42, 0x1100, R21 ;  /* 0x000011002a007824 */ /* 0x000fe200078e0215 */
[----:B------:R-:W4:Y:S01]  /*0740*/  @!P1 LDG.E.EL R69, desc[UR4][R6.64] ;  /* 0x0000000406459981 */ /* 0x000f22000c2e1900 */
[----:B------:R-:W-:-:S03]  /*0750*/  IMAD R13, R12, -0x231000, R13 ;  /* 0xffdcf0000c0d7824 */ /* 0x000fc600078e020d */
[----:B------:R-:W4:Y:S01]  /*0760*/  @!P1 LDG.E.EL R74, desc[UR4][R6.64] ;  /* 0x00000004064a9981 */ /* 0x000f22000c2e1900 */
[----:B------:R-:W-:-:S03]  /*0770*/  IMAD R98, R23, -0xee000, R2 ;  /* 0xfff1200017627824 */ /* 0x000fc600078e0202 */
[----:B------:R0:W4:Y:S01]  /*0780*/  @!P1 LDG.E.EL R59, desc[UR4][R6.64] ;  /* 0x00000004063b9981 */ /* 0x000122000c2e1900 */
[C---:B------:R-:W-:Y:S02]  /*0790*/  IMAD R40, R12.reuse, -0xee000, R0 ;  /* 0xfff120000c287824 */ /* 0x040fe400078e0200 */
[C---:B------:R-:W-:Y:S01]  /*07a0*/  IMAD.WIDE R54, R41.reuse, 0x4, R14 ;  /* 0x0000000429367825 */ /* 0x040fe200078e020e */
[----:B------:R-:W-:Y:S02]  /*07b0*/  CS2R R80, SRZ ;  /* 0x0000000000507805 */ /* 0x000fe4000001ff00 */
[----:B------:R-:W-:Y:S02]  /*07c0*/  CS2R R10, SRZ ;  /* 0x00000000000a7805 */ /* 0x000fe4000001ff00 */
[----:B------:R-:W-:Y:S01]  /*07d0*/  CS2R R64, SRZ ;  /* 0x0000000000407805 */ /* 0x000fe2000001ff00 */
[----:B------:R-:W-:Y:S01]  /*07e0*/  IMAD R85, R12, 0x77000, R13 ;  /* 0x000770000c557824 */ /* 0x000fe200078e020d */
[----:B------:R-:W4:Y:S01]  /*07f0*/  @P5 LDG.E.EL R79, desc[UR4][R54.64+-0x740] ;  /* 0xfff8c004364f5981 */ /* 0x000f22000c2e1900 */
[----:B------:R-:W1:Y:S01]  /*0800*/  LDC.64 R22, c[0x0][0x2a8] ;  /* 0x0000aa00ff167b82 */ /* 0x000e620000000a00 */
[----:B0-----:R-:W-:-:S02]  /*0810*/  IMAD.WIDE R6, R41, 0x4, R8 ;  /* 0x0000000429067825 */ /* 0x001fc400078e0208 */
[----:B------:R-:W4:Y:S02]  /*0820*/  @P5 LDG.E.EL R77, desc[UR4][R54.64+-0x740] ;  /* 0xfff8c004364d5981 */ /* 0x000f24000c2e1900 */
[----:B------:R-:W-:Y:S02]  /*0830*/  VIADD R13, R98, 0xffe8a000 ;  /* 0xffe8a000620d7836 */ /* 0x000fe40000000000 */
[----:B------:R-:W4:Y:S01]  /*0840*/  @!P1 LDG.E.EL R51, desc[UR4][R6.64] ;  /* 0x0000000406339981 */ /* 0x000f22000c2e1900 */
[----:B------:R-:W-:-:S03]  /*0850*/  VIADD R5, R40, 0xffe8a000 ;  /* 0xffe8a00028057836 */ /* 0x000fc60000000000 */
[----:B------:R-:W4:Y:S04]  /*0860*/  @!P1 LDG.E.EL R46, desc[UR4][R6.64] ;  /* 0x00000004062e9981 */ /* 0x000f28000c2e1900 */
[----:B------:R-:W4:Y:S04]  /*0870*/  @!P1 LDG.E.EL R47, desc[UR4][R6.64] ;  /* 0x00000004062f9981 */ /* 0x000f28000c2e1900 */
[----:B------:R0:W4:Y:S01]  /*0880*/  @!P1 LDG.E.EL R48, desc[UR4][R6.64] ;  /* 0x0000000406309981 */ /* 0x000122000c2e1900 */
[----:B------:R-:W-:-:S03]  /*0890*/  IMAD.WIDE R12, R13, 0x4, R16 ;  /* 0x000000040d0c7825 */ /* 0x000fc600078e0210 */
[----:B------:R-:W4:Y:S01]  /*08a0*/  @P5 LDG.E.EL R80, desc[UR4][R54.64+-0x740] ;  /* 0xfff8c00436505981 */ /* 0x000f22000c2e1900 */
[----:B------:R-:W-:-:S03]  /*08b0*/  IMAD.WIDE R16, R5, 0x4, R16 ;  /* 0x0000000405107825 */ /* 0x000fc600078e0210 */
[----:B------:R-:W4:Y:S01]  /*08c0*/  @P5 LDG.E.EL R78, desc[UR4][R54.64+-0x740] ;  /* 0xfff8c004364e5981 */ /* 0x000f22000c2e1900 */
[----:B0-----:R-:W-:Y:S01]  /*08d0*/  IMAD.WIDE R6, R43, 0x4, R28 ;  /* 0x000000042b067825 */ /* 0x001fe200078e021c */
[----:B------:R-:W-:-:S04]  /*08e0*/  CS2R R4, SRZ ;  /* 0x0000000000047805 */ /* 0x000fc8000001ff00 */
[----:B------:R-:W4:Y:S04]  /*08f0*/  @!P4 LDG.E.EL R70, desc[UR4][R6.64] ;  /* 0x000000040646c981 */ /* 0x000f28000c2e1900 */
[----:B------:R-:W4:Y:S04]  /*0900*/  @!P4 LDG.E.EL R58, desc[UR4][R6.64] ;  /* 0x00000004063ac981 */ /* 0x000f28000c2e1900 */
[----:B------:R-:W4:Y:S04]  /*0910*/  @!P4 LDG.E.EL R52, desc[UR4][R6.64] ;  /* 0x000000040634c981 */ /* 0x000f28000c2e1900 */
[----:B------:R0:W4:Y:S02]  /*0920*/  @!P4 LDG.E.EL R50, desc[UR4][R6.64] ;  /* 0x000000040632c981 */ /* 0x000124000c2e1900 */
[----:B0-----:R-:W-:-:S06]  /*0930*/  CS2R R6, SRZ ;  /* 0x0000000000067805 */ /* 0x001fcc000001ff00 */
[----:B------:R0:W4:Y:S01]  /*0940*/  @P5 LDG.E.128 R4, desc[UR4][R16.64] ;  /* 0x0000000410045981 */ /* 0x000122000c1e1d00 */
[----:B------:R-:W-:-:S06]  /*0950*/  CS2R R8, SRZ ;  /* 0x0000000000087805 */ /* 0x000fcc000001ff00 */
[----:B------:R1:W4:Y:S01]  /*0960*/  @P3 LDG.E.128 R8, desc[UR4][R12.64] ;  /* 0x000000040c083981 */ /* 0x000322000c1e1d00 */
[----:B0-----:R-:W-:-:S05]  /*0970*/  IMAD.WIDE R16, R43, 0x4, R14 ;  /* 0x000000042b107825 */ /* 0x001fca00078e020e */
[----:B------:R-:W4:Y:S04]  /*0980*/  @P3 LDG.E.EL R76, desc[UR4][R16.64+-0x740] ;  /* 0xfff8c004104c3981 */ /* 0x000f28000c2e1900 */
[----:B------:R-:W4:Y:S01]  /*0990*/  @P3 LDG.E.EL R66, desc[UR4][R16.64+-0x740] ;  /* 0xfff8c00410423981 */ /* 0x000f22000c2e1900 */
[----:B-1----:R-:W-:Y:S02]  /*09a0*/  CS2R R12, SRZ ;  /* 0x00000000000c7805 */ /* 0x002fe4000001ff00 */
[----:B------:R-:W-:Y:S01]  /*09b0*/  CS2R R14, SRZ ;  /* 0x00000000000e7805 */ /* 0x000fe2000001ff00 */
[----:B---3--:R-:W-:Y:S01]  /*09c0*/  IMAD.WIDE R84, R85, 0x4, R92 ;  /* 0x0000000455547825 */ /* 0x008fe200078e025c */
[----:B------:R-:W3:Y:S04]  /*09d0*/  @P3 LDG.E.EL R65, desc[UR4][R16.64+-0x740] ;  /* 0xfff8c00410413981 */ /* 0x000ee8000c2e1900 */
[----:B------:R-:W3:Y:S01]  /*09e0*/  @!P1 LDG.E.128 R12, desc[UR4][R84.64] ;  /* 0x00000004540c9981 */ /* 0x000ee2000c1e1d00 */
[----:B--2---:R-:W-:-:S03]  /*09f0*/  SEL R18, R18, RZ, !P4 ;  /* 0x000000ff12127207 */ /* 0x004fc60006000000 */
[----:B------:R0:W2:Y:S02]  /*0a00*/  @P3 LDG.E.EL R64, desc[UR4][R16.64+-0x740] ;  /* 0xfff8c00410403981 */ /* 0x0000a4000c2e1900 */
[----:B------:R-:W-:Y:S01]  /*0a10*/  FADD R99, R18, 9.9999997473787516356e-06 ;  /* 0x3727c5ac12637421 */ /* 0x000fe20000000000 */
[----:B------:R-:W-:-:S05]  /*0a20*/  SEL R56, R56, RZ, !P4 ;  /* 0x000000ff38387207 */ /* 0x000fca0006000000 */
[----:B------:R-:W1:Y:S01]  /*0a30*/  MUFU.SQRT R99, R99 ;  /* 0x0000006300637308 */ /* 0x000e620000002000 */
[----:B------:R-:W-:Y:S01]  /*0a40*/  FADD R102, R56, 9.9999997473787516356e-06 ;  /* 0x3727c5ac38667421 */ /* 0x000fe20000000000 */
[----:B------:R-:W-:Y:S02]  /*0a50*/  SEL R104, R19, RZ, !P4 ;  /* 0x000000ff13687207 */ /* 0x000fe40006000000 */
[----:B0-----:R-:W-:Y:S02]  /*0a60*/  CS2R R16, SRZ ;  /* 0x0000000000107805 */ /* 0x001fe4000001ff00 */
[----:B------:R-:W-:Y:S01]  /*0a70*/  CS2R R18, SRZ ;  /* 0x0000000000127805 */ /* 0x000fe2000001ff00 */
[----:B------:R-:W-:Y:S01]  /*0a80*/  IMAD.WIDE R92, R45, 0x4, R92 ;  /* 0x000000042d5c7825 */ /* 0x000fe200078e025c */
[----:B------:R-:W0:Y:S01]  /*0a90*/  MUFU.SQRT R102, R102 ;  /* 0x0000006600667308 */ /* 0x000e220000002000 */
[----:B------:R-:W-:-:S03]  /*0aa0*/  SEL R83, R83, RZ, !P4 ;  /* 0x000000ff53537207 */ /* 0x000fc60006000000 */
[----:B------:R0:W2:Y:S01]  /*0ab0*/  @!P4 LDG.E.128 R16, desc[UR4][R92.64] ;  /* 0x000000045c10c981 */ /* 0x0000a2000c1e1d00 */
[C---:B-1----:R-:W-:Y:S02]  /*0ac0*/  FSETP.GT.AND P6, PT, R99.reuse, 8.50705917302346158658e+37, PT ;  /* 0x7e8000006300780b */ /* 0x042fe40003fc4000 */
[----:B------:R-:W-:Y:S01]  /*0ad0*/  FSETP.GEU.AND P0, PT, R99, 1.175494350822287508e-38, PT ;  /* 0x008000006300780b */ /* 0x000fe20003f0e000 */
[----:B------:R-:W-:Y:S02]  /*0ae0*/  IMAD.MOV.U32 R45, RZ, RZ, 0x3e800000 ;  /* 0x3e800000ff2d7424 */ /* 0x000fe400078e00ff */
[----:B------:R-:W-:-:S03]  /*0af0*/  FADD R100, R83, 9.9999997473787516356e-06 ;  /* 0x3727c5ac53647421 */ /* 0x000fc60000000000 */
[----:B------:R-:W-:-:S03]  /*0b00*/  FSEL R110, R45, 1, P6 ;  /* 0x3f8000002d6e7808 */ /* 0x000fc60003000000 */
[----:B------:R-:W1:Y:S02]  /*0b10*/  MUFU.SQRT R100, R100 ;  /* 0x0000006400647308 */ /* 0x000e640000002000 */
[----:B------:R-:W-:Y:S01]  /*0b20*/  @P6 FMUL R99, R99, 0.25 ;  /* 0x3e80000063636820 */ /* 0x000fe20000400000 */
[----:B0-----:R-:W-:Y:S01]  /*0b30*/  FSETP.GT.AND P6, PT, R102, 8.50705917302346158658e+37, PT ;  /* 0x7e8000006600780b */ /* 0x001fe20003fc4000 */
[----:B------:R-:W-:Y:S02]  /*0b40*/  @!P0 FMUL R110, R110, 16777216 ;  /* 0x4b8000006e6e8820 */ /* 0x000fe40000400000 */
[----:B------:R-:W-:Y:S01]  /*0b50*/  @!P0 FMUL R99, R99, 16777216 ;  /* 0x4b80000063638820 */ /* 0x000fe20000400000 */
[----:B------:R-:W-:Y:S01]  /*0b60*/  FSETP.GEU.AND P0, PT, R102, 1.175494350822287508e-38, PT ;  /* 0x008000006600780b */ /* 0x000fe20003f0e000 */
[----:B------:R-:W-:Y:S01]  /*0b70*/  FADD R104, R104, 9.9999997473787516356e-06 ;  /* 0x3727c5ac68687421 */ /* 0x000fe20000000000 */
[----:B------:R-:W-:Y:S02]  /*0b80*/  FSEL R111, R45, 1, P6 ;  /* 0x3f8000002d6f7808 */ /* 0x000fe40003000000 */
[----:B------:R-:W-:-:S03]  /*0b90*/  SEL R88, R88, RZ, !P1 ;  /* 0x000000ff58587207 */ /* 0x000fc60004800000 */
[----:B------:R-:W0:Y:S02]  /*0ba0*/  MUFU.SQRT R104, R104 ;  /* 0x0000006800687308 */ /* 0x000e240000002000 */
[----:B------:R-:W-:Y:S01]  /*0bb0*/  @P6 FMUL R102, R102, 0.25 ;  /* 0x3e80000066666820 */ /* 0x000fe20000400000 */
[----:B-1----:R-:W-:-:S03]  /*0bc0*/  FSETP.GT.AND P6, PT, R100, 8.50705917302346158658e+37, PT ;  /* 0x7e8000006400780b */ /* 0x002fc60003fc4000 */
[----:B------:R-:W-:Y:S01]  /*0bd0*/  @!P0 FMUL R102, R102, 16777216 ;  /* 0x4b80000066668820 */ /* 0x000fe20000400000 */
[----:B------:R-:W-:Y:S01]  /*0be0*/  @!P0 FMUL R111, R111, 16777216 ;  /* 0x4b8000006f6f8820 */ /* 0x000fe20000400000 */
[----:B------:R-:W-:Y:S01]  /*0bf0*/  FSETP.GEU.AND P0, PT, R100, 1.175494350822287508e-38, PT ;  /* 0x008000006400780b */ /* 0x000fe20003f0e000 */
[----:B------:R-:W-:Y:S01]  /*0c00*/  FADD R114, R88, 9.9999997473787516356e-06 ;  /* 0x3727c5ac58727421 */ /* 0x000fe20000000000 */
[----:B------:R-:W-:Y:S02]  /*0c10*/  FSEL R112, R45, 1, P6 ;  /* 0x3f8000002d707808 */ /* 0x000fe40003000000 */
[----:B------:R-:W-:Y:S01]  /*0c20*/  CS2R R86, SRZ ;  /* 0x0000000000567805 */ /* 0x000fe2000001ff00 */
[----:B------:R-:W-:Y:S02]  /*0c30*/  IMAD.WIDE R28, R41, 0x4, R28 ;  /* 0x00000004291c7825 */ /* 0x000fe400078e021c */
[----:B------:R-:W1:Y:S02]  /*0c40*/  MUFU.SQRT R114, R114 ;  /* 0x0000007200727308 */ /* 0x000e640000002000 */
[----:B------:R-:W-:Y:S01]  /*0c50*/  @P6 FMUL R100, R100, 0.25 ;  /* 0x3e80000064646820 */ /* 0x000fe20000400000 */
[----:B0-----:R-:W-:-:S02]  /*0c60*/  FSETP.GT.AND P6, PT, R104, 8.50705917302346158658e+37, PT ;  /* 0x7e8000006800780b */ /* 0x001fc40003fc4000 */
[----:B------:R-:W-:Y:S02]  /*0c70*/  SEL R91, R91, RZ, !P1 ;  /* 0x000000ff5b5b7207 */ /* 0x000fe40004800000 */
[----:B------:R-:W-:Y:S01]  /*0c80*/  CS2R R54, SRZ ;  /* 0x0000000000367805 */ /* 0x000fe2000001ff00 */
[----:B------:R-:W-:Y:S01]  /*0c90*/  @!P0 FMUL R100, R100, 16777216 ;  /* 0x4b80000064648820 */ /* 0x000fe20000400000 */
[----:B------:R-:W-:Y:S01]  /*0ca0*/  @!P0 FMUL R112, R112, 16777216 ;  /* 0x4b80000070708820 */ /* 0x000fe20000400000 */
[C---:B------:R-:W-:Y:S01]  /*0cb0*/  FSETP.GEU.AND P0, PT, R104.reuse, 1.175494350822287508e-38, PT ;  /* 0x008000006800780b */ /* 0x040fe20003f0e000 */
[----:B------:R-:W2:Y:S01]  /*0cc0*/  @!P1 LDG.E.EL R87, desc[UR4][R28.64] ;  /* 0x000000041c579981 */ /* 0x000ea2000c2e1900 */
[----:B------:R-:W-:Y:S01]  /*0cd0*/  FADD R115, R91, 9.9999997473787516356e-06 ;  /* 0x3727c5ac5b737421 */ /* 0x000fe20000000000 */
[----:B------:R-:W-:Y:S02]  /*0ce0*/  IMAD.MOV.U32 R56, RZ, RZ, RZ ;  /* 0x000000ffff387224 */ /* 0x000fe400078e00ff */
[----:B------:R-:W2:Y:S01]  /*0cf0*/  @!P1 LDG.E.EL R54, desc[UR4][R28.64] ;  /* 0x000000041c369981 */ /* 0x000ea2000c2e1900 */
[----:B------:R-:W-:Y:S01]  /*0d00*/  FSEL R113, R45, 1, P6 ;  /* 0x3f8000002d717808 */ /* 0x000fe20003000000 */
[----:B------:R-:W-:Y:S01]  /*0d10*/  @P6 FMUL R104, R104, 0.25 ;  /* 0x3e80000068686820 */ /* 0x000fe20000400000 */
[----:B------:R-:W0:Y:S01]  /*0d20*/  MUFU.SQRT R115, R115 ;  /* 0x0000007300737308 */ /* 0x000e220000002000 */
[----:B------:R-:W2:Y:S01]  /*0d30*/  @!P1 LDG.E.EL R56, desc[UR4][R28.64] ;  /* 0x000000041c389981 */ /* 0x000ea2000c2e1900 */
[----:B-1----:R-:W-:-:S02]  /*0d40*/  FSETP.GT.AND P6, PT, R114, 8.50705917302346158658e+37, PT ;  /* 0x7e8000007200780b */ /* 0x002fc40003fc4000 */
[----:B------:R-:W-:Y:S01]  /*0d50*/  SEL R118, R89, RZ, !P1 ;  /* 0x000000ff59767207 */ /* 0x000fe20004800000 */
[----:B------:R1:W2:Y:S01]  /*0d60*/  @!P1 LDG.E.EL R55, desc[UR4][R28.64] ;  /* 0x000000041c379981 */ /* 0x0002a2000c2e1900 */
[----:B------:R-:W-:Y:S01]  /*0d70*/  @!P0 FMUL R104, R104, 16777216 ;  /* 0x4b80000068688820 */ /* 0x000fe20000400000 */
[----:B------:R-:W-:Y:S01]  /*0d80*/  @!P0 FMUL R113, R113, 16777216 ;  /* 0x4b80000071718820 */ /* 0x000fe20000400000 */
[----:B------:R-:W-:Y:S01]  /*0d90*/  SEL R90, R90, RZ, P3 ;  /* 0x000000ff5a5a7207 */ /* 0x000fe20001800000 */
[C---:B------:R-:W-:Y:S01]  /*0da0*/  IMAD.WIDE R20, R41.reuse, 0x4, R26 ;  /* 0x0000000429147825 */ /* 0x040fe200078e021a */
[----:B------:R-:W-:Y:S02]  /*0db0*/  FSETP.GEU.AND P0, PT, R114, 1.175494350822287508e-38, PT ;  /* 0x008000007200780b */ /* 0x000fe40003f0e000 */
[----:B------:R-:W-:Y:S02]  /*0dc0*/  CS2R R84, SRZ ;  /* 0x0000000000547805 */ /* 0x000fe4000001ff00 */
[----:B------:R-:W-:Y:S01]  /*0dd0*/  CS2R R88, SRZ ;  /* 0x0000000000587805 */ /* 0x000fe2000001ff00 */
[----:B------:R-:W-:-:S04]  /*0de0*/  IMAD.WIDE R34, R41, 0x4, R22 ;  /* 0x0000000429227825 */ /* 0x000fc800078e0216 */
[----:B------:R-:W-:Y:S01]  /*0df0*/  FADD R118, R118, 9.9999997473787516356e-06 ;  /* 0x3727c5ac76767421 */ /* 0x000fe20000000000 */
[----:B------:R-:W-:Y:S01]  /*0e00*/  FADD R105, R90, 9.9999997473787516356e-06 ;  /* 0x3727c5ac5a697421 */ /* 0x000fe20000000000 */
[----:B------:R-:W-:Y:S01]  /*0e10*/  FSEL R116, R45, 1, P6 ;  /* 0x3f8000002d747808 */ /* 0x000fe20003000000 */
[C---:B------:R-:W-:Y:S01]  /*0e20*/  IMAD.WIDE R26, R43.reuse, 0x4, R26 ;  /* 0x000000042b1a7825 */ /* 0x040fe200078e021a */
[----:B------:R-:W-:Y:S02]  /*0e30*/  SEL R38, R38, RZ, !P1 ;  /* 0x000000ff26267207 */ /* 0x000fe40004800000 */
[----:B------:R-:W-:Y:S02]  /*0e40*/  CS2R R92, SRZ ;  /* 0x00000000005c7805 */ /* 0x000fe4000001ff00 */
[----:B------:R-:W-:Y:S01]  /*0e50*/  CS2R R96, SRZ ;  /* 0x0000000000607805 */ /* 0x000fe2000001ff00 */
[----:B------:R-:W-:Y:S01]  /*0e60*/  IMAD.WIDE R22, R43, 0x4, R22 ;  /* 0x000000042b167825 */ /* 0x000fe200078e0216 */
[----:B------:R-:W-:Y:S01]  /*0e70*/  CS2R R90, SRZ ;  /* 0x00000000005a7805 */ /* 0x000fe2000001ff00 */
[----:B------:R-:W2:Y:S01]  /*0e80*/  @P3 LDG.E.EL R85, desc[UR4][R26.64+-0x740] ;  /* 0xfff8c0041a553981 */ /* 0x000ea2000c2e1900 */
[----:B------:R-:W1:Y:S01]  /*0e90*/  MUFU.SQRT R118, R118 ;  /* 0x0000007600767308 */ /* 0x000e620000002000 */
[----:B------:R-:W-:Y:S01]  /*0ea0*/  @P6 FMUL R114, R114, 0.25 ;  /* 0x3e80000072726820 */ /* 0x000fe20000400000 */
[----:B------:R-:W-:Y:S01]  /*0eb0*/  IMAD.MOV.U32 R83, RZ, RZ, RZ ;  /* 0x000000ffff537224 */ /* 0x000fe200078e00ff */
[----:B------:R-:W2:Y:S01]  /*0ec0*/  @P3 LDG.E.EL R89, desc[UR4][R22.64+-0x740] ;  /* 0xfff8c00416593981 */ /* 0x000ea2000c2e1900 */
[C---:B0-----:R-:W-:Y:S01]  /*0ed0*/  FSETP.GT.AND P6, PT, R115.reuse, 8.50705917302346158658e+37, PT ;  /* 0x7e8000007300780b */ /* 0x041fe20003fc4000 */
[----:B------:R-:W-:Y:S01]  /*0ee0*/  @!P0 FMUL R114, R114, 16777216 ;  /* 0x4b80000072728820 */ /* 0x000fe20000400000 */
[----:B------:R-:W-:Y:S01]  /*0ef0*/  @!P0 FMUL R116, R116, 16777216 ;  /* 0x4b80000074748820 */ /* 0x000fe20000400000 */
[----:B------:R-:W2:Y:S01]  /*0f00*/  @P3 LDG.E.EL R86, desc[UR4][R26.64+-0x740] ;  /* 0xfff8c0041a563981 */ /* 0x000ea2000c2e1900 */
[----:B------:R-:W-:-:S02]  /*0f10*/  FSETP.GEU.AND P0, PT, R115, 1.175494350822287508e-38, PT ;  /* 0x008000007300780b */ /* 0x000fc40003f0e000 */
[----:B------:R-:W-:Y:S02]  /*0f20*/  CS2R R94, SRZ ;  /* 0x00000000005e7805 */ /* 0x000fe4000001ff00 */
[----:B------:R-:W-:Y:S01]  /*0f30*/  SEL R33, R33, RZ, P5 ;  /* 0x000000ff21217207 */ /* 0x000fe20002800000 */
[----:B------:R-:W2:Y:S01]  /*0f40*/  @P3 LDG.E.EL R91, desc[UR4][R22.64+-0x740] ;  /* 0xfff8c004165b3981 */ /* 0x000ea2000c2e1900 */
[----:B------:R-:W-:Y:S01]  /*0f50*/  FADD R38, R38, 9.9999997473787516356e-06 ;  /* 0x3727c5ac26267421 */ /* 0x000fe20000000000 */
[----:B------:R-:W-:Y:S01]  /*0f60*/  SEL R32, R32, RZ, P5 ;  /* 0x000000ff20207207 */ /* 0x000fe20002800000 */
[----:B-1----:R-:W0:Y:S01]  /*0f70*/  LDC.64 R28, c[0x0][0x280] ;  /* 0x0000a000ff1c7b82 */ /* 0x002e220000000a00 */
[----:B------:R-:W2:Y:S04]  /*0f80*/  @P3 LDG.E.EL R83, desc[UR4][R26.64+-0x740] ;  /* 0xfff8c0041a533981 */ /* 0x000ea8000c2e1900 */
[----:B------:R-:W2:Y:S01]  /*0f90*/  @P3 LDG.E.EL R88, desc[UR4][R22.64+-0x740] ;  /* 0xfff8c00416583981 */ /* 0x000ea2000c2e1900 */
[----:B------:R-:W-:Y:S01]  /*0fa0*/  FSEL R117, R45, 1, P6 ;  /* 0x3f8000002d757808 */ /* 0x000fe20003000000 */
[----:B------:R-:W1:Y:S02]  /*0fb0*/  MUFU.SQRT R121, R38 ;  /* 0x0000002600797308 */ /* 0x000e640000002000 */
[----:B------:R-:W2:Y:S01]  /*0fc0*/  @P3 LDG.E.EL R84, desc[UR4][R26.64+-0x740] ;  /* 0xfff8c0041a543981 */ /* 0x000ea2000c2e1900 */
[----:B------:R-:W-:-:S03]  /*0fd0*/  @P6 FMUL R115, R115, 0.25 ;  /* 0x3e80000073736820 */ /* 0x000fc60000400000 */
[----:B------:R1:W2:Y:S01]  /*0fe0*/  @P3 LDG.E.EL R90, desc[UR4][R22.64+-0x740] ;  /* 0xfff8c004165a3981 */ /* 0x0002a2000c2e1900 */
[C---:B------:R-:W-:Y:S01]  /*0ff0*/  FSETP.GT.AND P6, PT, R118.reuse, 8.50705917302346158658e+37, PT ;  /* 0x7e8000007600780b */ /* 0x040fe20003fc4000 */
[----:B------:R-:W-:Y:S01]  /*1000*/  @!P0 FMUL R115, R115, 16777216 ;  /* 0x4b80000073738820 */ /* 0x000fe20000400000 */
[----:B------:R-:W-:Y:S01]  /*1010*/  @!P0 FMUL R117, R117, 16777216 ;  /* 0x4b80000075758820 */ /* 0x000fe20000400000 */
[----:B------:R-:W2:Y:S01]  /*1020*/  @P5 LDG.E.EL R81, desc[UR4][R20.64+-0x740] ;  /* 0xfff8c00414515981 */ /* 0x000ea2000c2e1900 */
[----:B------:R-:W-:-:S03]  /*1030*/  FSETP.GEU.AND P0, PT, R118, 1.175494350822287508e-38, PT ;  /* 0x008000007600780b */ /* 0x000fc60003f0e000 */
[----:B------:R-:W2:Y:S04]  /*1040*/  @P5 LDG.E.EL R82, desc[UR4][R34.64+-0x740] ;  /* 0xfff8c00422525981 */ /* 0x000ea8000c2e1900 */
[----:B------:R-:W2:Y:S04]  /*1050*/  @P5 LDG.E.EL R92, desc[UR4][R20.64+-0x740] ;  /* 0xfff8c004145c5981 */ /* 0x000ea8000c2e1900 */
[----:B------:R-:W2:Y:S01]  /*1060*/  @P5 LDG.E.EL R97, desc[UR4][R34.64+-0x740] ;  /* 0xfff8c00422615981 */ /* 0x000ea2000c2e1900 */
[----:B-1----:R-:W-:-:S03]  /*1070*/  SEL R23, R31, RZ, P5 ;  /* 0x000000ff1f177207 */ /* 0x002fc60002800000 */
[----:B------:R-:W2:Y:S01]  /*1080*/  @P5 LDG.E.EL R94, desc[UR4][R20.64+-0x740] ;  /* 0xfff8c004145e5981 */ /* 0x000ea2000c2e1900 */
[----:B------:R-:W-:Y:S02]  /*1090*/  SEL R22, R30, RZ, P5 ;  /* 0x000000ff1e167207 */ /* 0x000fe40002800000 */
[----:B------:R-:W1:Y:S01]  /*10a0*/  LDC.64 R30, c[0x0][0x260] ;  /* 0x00009800ff1e7b82 */ /* 0x000e620000000a00 */
[----:B------:R-:W2:Y:S04]  /*10b0*/  @P5 LDG.E.EL R95, desc[UR4][R34.64+-0x740] ;  /* 0xfff8c004225f5981 */ /* 0x000ea8000c2e1900 */
[----:B------:R-:W2:Y:S04]  /*10c0*/  @P5 LDG.E.EL R93, desc[UR4][R20.64+-0x740] ;  /* 0xfff8c004145d5981 */ /* 0x000ea8000c2e1900 */
[----:B------:R0:W2:Y:S01]  /*10d0*/  @P5 LDG.E.EL R96, desc[UR4][R34.64+-0x740] ;  /* 0xfff8c00422605981 */ /* 0x0000a2000c2e1900 */
[----:B------:R-:W-:Y:S01]  /*10e0*/  SEL R26, R36, RZ, P3 ;  /* 0x000000ff241a7207 */ /* 0x000fe20001800000 */
[----:B------:R-:W0:Y:S01]  /*10f0*/  MUFU.SQRT R105, R105 ;  /* 0x0000006900697308 */ /* 0x000e220000002000 */
[----:B------:R-:W-:Y:S01]  /*1100*/  SEL R27, R37, RZ, P3 ;  /* 0x000000ff251b7207 */ /* 0x000fe20001800000 */
[----:B------:R-:W-:Y:S01]  /*1110*/  @P6 FMUL R118, R118, 0.25 ;  /* 0x3e80000076766820 */ /* 0x000fe20000400000 */
[----:B------:R-:W-:Y:S01]  /*1120*/  FSEL R119, R45, 1, P6 ;  /* 0x3f8000002d777808 */ /* 0x000fe20003000000 */
[----:B------:R-:W-:Y:S01]  /*1130*/  FADD R123, R33, 9.9999997473787516356e-06 ;  /* 0x3727c5ac217b7421 */ /* 0x000fe20000000000 */
[----:B------:R-:W-:Y:S01]  /*1140*/  FSETP.GT.AND P6, PT, R121, 8.50705917302346158658e+37, PT ;  /* 0x7e8000007900780b */ /* 0x000fe20003fc4000 */
[----:B------:R-:W-:Y:S01]  /*1150*/  FADD R125, R32, 9.9999997473787516356e-06 ;  /* 0x3727c5ac207d7421 */ /* 0x000fe20000000000 */
[----:B------:R-:W-:Y:S01]  /*1160*/  SEL R39, R39, RZ, P3 ;  /* 0x000000ff27277207 */ /* 0x000fe20001800000 */
[----:B------:R-:W5:Y:S01]  /*1170*/  LDC.64 R32, c[0x0][0x268] ;  /* 0x00009a00ff207b82 */ /* 0x000f620000000a00 */
[----:B------:R-:W-:Y:S01]  /*1180*/  FADD R26, R26, 9.9999997473787516356e-06 ;  /* 0x3727c5ac1a1a7421 */ /* 0x000fe20000000000 */
[----:B------:R-:W-:Y:S01]  /*1190*/  FADD R27, R27, 9.9999997473787516356e-06 ;  /* 0x3727c5ac1b1b7421 */ /* 0x000fe20000000000 */
[----:B------:R-:W-:Y:S01]  /*11a0*/  @!P0 FMUL R118, R118, 16777216 ;  /* 0x4b80000076768820 */ /* 0x000fe20000400000 */
[----:B------:R-:W-:Y:S01]  /*11b0*/  @!P0 FMUL R119, R119, 16777216 ;  /* 0x4b80000077778820 */ /* 0x000fe20000400000 */
[----:B------:R-:W-:Y:S01]  /*11c0*/  FSETP.GEU.AND P0, PT, R121, 1.175494350822287508e-38, PT ;  /* 0x008000007900780b */ /* 0x000fe20003f0e000 */
[----:B------:R-:W-:Y:S01]  /*11d0*/  FADD R126, R39, 9.9999997473787516356e-06 ;  /* 0x3727c5ac277e7421 */ /* 0x000fe20000000000 */
[----:B------:R-:W-:Y:S01]  /*11e0*/  MUFU.SQRT R131, R26 ;  /* 0x0000001a00837308 */ /* 0x000fe20000002000 */
[----:B------:R-:W-:Y:S01]  /*11f0*/  FSEL R120, R45, 1, P6 ;  /* 0x3f8000002d787808 */ /* 0x000fe20003000000 */
[----:B------:R-:W-:Y:S01]  /*1200*/  FADD R23, R23, 9.9999997473787516356e-06 ;  /* 0x3727c5ac17177421 */ /* 0x000fe20000000000 */
[----:B------:R-:W-:-:S05]  /*1210*/  @P6 FMUL R121, R121, 0.25 ;  /* 0x3e80000079796820 */ /* 0x000fca0000400000 */
[----:B------:R1:W-:Y:S01]  /*1220*/  MUFU.SQRT R132, R27 ;  /* 0x0000001b00847308 */ /* 0x0003e20000002000 */
[----:B------:R-:W-:Y:S01]  /*1230*/  FADD R22, R22, 9.9999997473787516356e-06 ;  /* 0x3727c5ac16167421 */ /* 0x000fe20000000000 */
[----:B0-----:R-:W-:Y:S01]  /*1240*/  FSETP.GT.AND P6, PT, R105, 8.50705917302346158658e+37, PT ;  /* 0x7e8000006900780b */ /* 0x001fe20003fc4000 */
[----:B------:R-:W-:Y:S01]  /*1250*/  VIADD R35, R98, 0xffece000 ;  /* 0xffece00062237836 */ /* 0x000fe20000000000 */
[----:B-1----:R-:W0:Y:S04]  /*1260*/  LDC.64 R26, c[0x0][0x278] ;  /* 0x00009e00ff1a7b82 */ /* 0x002e280000000a00 */
[----:B------:R-:W1:Y:S01]  /*1270*/  MUFU.SQRT R126, R126 ;  /* 0x0000007e007e7308 */ /* 0x000e620000002000 */
[----:B------:R-:W-:Y:S01]  /*1280*/  @!P0 FMUL R121, R121, 16777216 ;  /* 0x4b80000079798820 */ /* 0x000fe20000400000 */
[----:B------:R-:W-:Y:S01]  /*1290*/  @!P0 FMUL R120, R120, 16777216 ;  /* 0x4b80000078788820 */ /* 0x000fe20000400000 */
[----:B------:R-:W-:-:S02]  /*12a0*/  FSETP.GEU.AND P0, PT, R105, 1.175494350822287508e-38, PT ;  /* 0x008000006900780b */ /* 0x000fc40003f0e000 */
[----:B------:R-:W-:Y:S01]  /*12b0*/  CS2R R20, SRZ ;  /* 0x0000000000147805 */ /* 0x000fe2000001ff00 */
[----:B------:R-:W-:Y:S02]  /*12c0*/  IMAD.WIDE R34, R35, 0x4, R30 ;  /* 0x0000000423227825 */ /* 0x000fe400078e021e */
[----:B------:R-:W-:Y:S01]  /*12d0*/  MUFU.SQRT R133, R23 ;  /* 0x0000001700857308 */ /* 0x000fe20000002000 */
[----:B------:R-:W-:-:S07]  /*12e0*/  CS2R R108, SRZ ;  /* 0x00000000006c7805 */ /* 0x000fce000001ff00 */
[----:B------:R1:W-:Y:S01]  /*12f0*/  MUFU.SQRT R134, R22 ;  /* 0x0000001600867308 */ /* 0x0003e20000002000 */
[----:B------:R-:W-:Y:S02]  /*1300*/  FSEL R122, R45, 1, P6 ;  /* 0x3f8000002d7a7808 */ /* 0x000fe40003000000 */
[----:B-1----:R-:W-:Y:S01]  /*1310*/  CS2R R22, SRZ ;  /* 0x0000000000167805 */ /* 0x002fe2000001ff00 */
[----:B------:R-:W-:Y:S01]  /*1320*/  @P6 FMUL R105, R105, 0.25 ;  /* 0x3e80000069696820 */ /* 0x000fe20000400000 */
[----:B------:R-:W-:-:S04]  /*1330*/  FSETP.GT.AND P6, PT, R126, 8.50705917302346158658e+37, PT ;  /* 0x7e8000007e00780b */ /* 0x000fc80003fc4000 */
[----:B------:R5:W2:Y:S01]  /*1340*/  @!P2 LDG.E.128 R20, desc[UR4][R34.64] ;  /* 0x000000042214a981 */ /* 0x000aa2000c1e1d00 */
[----:B------:R-:W-:Y:S01]  /*1350*/  @!P0 FMUL R105, R105, 16777216 ;  /* 0x4b80000069698820 */ /* 0x000fe20000400000 */
[----:B------:R-:W-:Y:S01]  /*1360*/  @!P0 FMUL R122, R122, 16777216 ;  /* 0x4b8000007a7a8820 */ /* 0x000fe20000400000 */
[----:B------:R1:W-:Y:S01]  /*1370*/  MUFU.RCP R128, R102 ;  /* 0x0000006600807308 */ /* 0x0003e20000001000 */
[C---:B-----5:R-:W-:Y:S01]  /*1380*/  IMAD.WIDE R34, R43.reuse, 0x4, R32 ;  /* 0x000000042b227825 */ /* 0x060fe200078e0220 */
[----:B------:R-:W-:Y:S02]  /*1390*/  FSETP.GEU.AND P0, PT, R126, 1.175494350822287508e-38, PT ;  /* 0x008000007e00780b */ /* 0x000fe40003f0e000 */
[----:B-1----:R-:W-:Y:S02]  /*13a0*/  CS2R R102, SRZ ;  /* 0x0000000000667805 */ /* 0x002fe4000001ff00 */
[----:B------:R-:W5:Y:S01]  /*13b0*/  @!P2 LDG.E.EL R108, desc[UR4][R34.64+-0x640] ;  /* 0xfff9c004226ca981 */ /* 0x000f62000c2e1900 */
[C---:B0-----:R-:W-:Y:S01]  /*13c0*/  IMAD.WIDE R36, R43.reuse, 0x4, R26 ;  /* 0x000000042b247825 */ /* 0x041fe200078e021a */
[----:B------:R-:W-:Y:S01]  /*13d0*/  CS2R R106, SRZ ;  /* 0x00000000006a7805 */ /* 0x000fe2000001ff00 */
[----:B------:R0:W-:Y:S02]  /*13e0*/  MUFU.RCP R129, R100 ;  /* 0x0000006400817308 */ /* 0x0001e40000001000 */
[----:B------:R-:W-:Y:S01]  /*13f0*/  IMAD.WIDE R38, R43, 0x4, R28 ;  /* 0x000000042b267825 */ /* 0x000fe200078e021c */
[----:B------:R-:W5:Y:S01]  /*1400*/  @!P2 LDG.E.EL R102, desc[UR4][R36.64+-0x640] ;  /* 0xfff9c0042466a981 */ /* 0x000f62000c2e1900 */
[----:B------:R-:W-:-:S03]  /*1410*/  FSEL R124, R45, 1, P6 ;  /* 0x3f8000002d7c7808 */ /* 0x000fc60003000000 */
[----:B------:R-:W5:Y:S01]  /*1420*/  @!P2 LDG.E.EL R109, desc[UR4][R38.64+-0x640] ;  /* 0xfff9c004266da981 */ /* 0x000f62000c2e1900 */
[----:B0-----:R-:W-:Y:S01]  /*1430*/  CS2R R100, SRZ ;  /* 0x0000000000647805 */ /* 0x001fe2000001ff00 */
[----:B------:R-:W-:Y:S02]  /*1440*/  @P6 FMUL R126, R126, 0.25 ;  /* 0x3e8000007e7e6820 */ /* 0x000fe40000400000 */
[----:B------:R-:W5:Y:S01]  /*1450*/  @!P2 LDG.E.EL R107, desc[UR4][R34.64+-0x640] ;  /* 0xfff9c004226ba981 */ /* 0x000f62000c2e1900 */
[----:B------:R-:W-:-:S03]  /*1460*/  FSETP.GT.AND P6, PT, R131, 8.50705917302346158658e+37, PT ;  /* 0x7e8000008300780b */ /* 0x000fc60003fc4000 */
[----:B------:R-:W5:Y:S01]  /*1470*/  @!P2 LDG.E.EL R101, desc[UR4][R34.64+-0x640] ;  /* 0xfff9c0042265a981 */ /* 0x000f62000c2e1900 */
[----:B------:R-:W-:Y:S01]  /*1480*/  @!P0 FMUL R126, R126, 16777216 ;  /* 0x4b8000007e7e8820 */ /* 0x000fe20000400000 */
[----:B------:R-:W-:Y:S01]  /*1490*/  @!P0 FMUL R124, R124, 16777216 ;  /* 0x4b8000007c7c8820 */ /* 0x000fe20000400000 */
[----:B------:R-:W-:Y:S01]  /*14a0*/  FSETP.GEU.AND P0, PT, R131, 1.175494350822287508e-38, PT ;  /* 0x008000008300780b */ /* 0x000fe20003f0e000 */
[----:B------:R-:W5:Y:S01]  /*14b0*/  @!P2 LDG.E.EL R103, desc[UR4][R36.64+-0x640] ;  /* 0xfff9c0042467a981 */ /* 0x000f62000c2e1900 */
[----:B------:R0:W-:Y:S03]  /*14c0*/  MUFU.RCP R127, R99 ;  /* 0x00000063007f7308 */ /* 0x0001e60000001000 */
[----:B------:R-:W5:Y:S01]  /*14d0*/  @!P2 LDG.E.EL R106, desc[UR4][R38.64+-0x640] ;  /* 0xfff9c004266aa981 */ /* 0x000f62000c2e1900 */
[----:B------:R-:W-:Y:S01]  /*14e0*/  FSEL R139, R45, 1, P6 ;  /* 0x3f8000002d8b7808 */ /* 0x000fe20003000000 */
[----:B------:R-:W-:-:S02]  /*14f0*/  @P6 FMUL R131, R131, 0.25 ;  /* 0x3e80000083836820 */ /* 0x000fc40000400000 */
[----:B------:R1:W5:Y:S01]  /*1500*/  @!P2 LDG.E.EL R100, desc[UR4][R34.64+-0x640] ;  /* 0xfff9c0042264a981 */ /* 0x000362000c2e1900 */
[----:B0-----:R-:W-:Y:S01]  /*1510*/  CS2R R98, SRZ ;  /* 0x0000000000627805 */ /* 0x001fe2000001ff00 */
[----:B------:R-:W0:Y:S01]  /*1520*/  MUFU.SQRT R123, R123 ;  /* 0x0000007b007b7308 */ /* 0x000e220000002000 */
[C---:B------:R-:W-:Y:S01]  /*1530*/  FSETP.GT.AND P6, PT, R132.reuse, 8.50705917302346158658e+37, PT ;  /* 0x7e8000008400780b */ /* 0x040fe20003fc4000 */
[----:B------:R-:W-:Y:S01]  /*1540*/  @!P0 FMUL R131, R131, 16777216 ;  /* 0x4b80000083838820 */ /* 0x000fe20000400000 */
[----:B------:R-:W-:Y:S02]  /*1550*/  @!P0 FMUL R139, R139, 16777216 ;  /* 0x4b8000008b8b8820 */ /* 0x000fe40000400000 */
[----:B------:R-:W5:Y:S01]  /*1560*/  @!P2 LDG.E.EL R98, desc[UR4][R36.64+-0x640] ;  /* 0xfff9c0042462a981 */ /* 0x000f62000c2e1900 */
[----:B------:R-:W-:Y:S02]  /*1570*/  FSETP.GEU.AND P0, PT, R132, 1.175494350822287508e-38, PT ;  /* 0x008000008400780b */ /* 0x000fe40003f0e000 */
[----:B------:R-:W-:Y:S01]  /*1580*/  MUFU.RCP R130, R104 ;  /* 0x0000006800827308 */ /* 0x000fe20000001000 */
[----:B------:R-:W5:Y:S07]  /*1590*/  @!P2 LDG.E.EL R99, desc[UR4][R38.64+-0x640] ;  /* 0xfff9c0042663a981 */ /* 0x000f6e000c2e1900 */
[----:B------:R0:W-:Y:S01]  /*15a0*/  MUFU.RCP R135, R105 ;  /* 0x0000006900877308 */ /* 0x0001e20000001000 */
[----:B------:R-:W-:-:S02]  /*15b0*/  FSEL R141, R45, 1, P6 ;  /* 0x3f8000002d8d7808 */ /* 0x000fc40003000000 */
[----:B0-----:R-:W-:-:S05]  /*15c0*/  CS2R R104, SRZ ;  /* 0x0000000000687805 */ /* 0x001fca000001ff00 */
[----:B------:R-:W0:Y:S01]  /*15d0*/  MUFU.SQRT R125, R125 ;  /* 0x0000007d007d7308 */ /* 0x000e220000002000 */
[----:B------:R-:W-:Y:S01]  /*15e0*/  @P6 FMUL R132, R132, 0.25 ;  /* 0x3e80000084846820 */ /* 0x000fe20000400000 */
[----:B------:R0:W5:Y:S04]  /*15f0*/  @!P2 LDG.E.EL R105, desc[UR4][R36.64+-0x640] ;  /* 0xfff9c0042469a981 */ /* 0x000168000c2e1900 */
[----:B------:R0:W5:Y:S01]  /*1600*/  @!P2 LDG.E.EL R104, desc[UR4][R38.64+-0x640] ;  /* 0xfff9c0042668a981 */ /* 0x000162000c2e1900 */
[----:B------:R-:W-:Y:S01]  /*1610*/  FSETP.GT.AND P6, PT, R123, 8.50705917302346158658e+37, PT ;  /* 0x7e8000007b00780b */ /* 0x000fe20003fc4000 */
[----:B------:R-:W-:Y:S01]  /*1620*/  @!P0 FMUL R132, R132, 16777216 ;  /* 0x4b80000084848820 */ /* 0x000fe20000400000 */
[----:B------:R-:W-:Y:S01]  /*1630*/  @!P0 FMUL R141, R141, 16777216 ;  /* 0x4b8000008d8d8820 */ /* 0x000fe20000400000 */
[----:B------:R-:W-:Y:S01]  /*1640*/  FSETP.GEU.AND P0, PT, R123, 1.175494350822287508e-38, PT ;  /* 0x008000007b00780b */ /* 0x000fe20003f0e000 */
[----:B------:R0:W-:Y:S02]  /*1650*/  MUFU.RCP R137, R126 ;  /* 0x0000007e00897308 */ /* 0x0001e40000001000 */
[----:B0-----:R-:W-:-:S07]  /*1660*/  FSEL R126, R45, 1, P6 ;  /* 0x3f8000002d7e7808 */ /* 0x001fce0003000000 */
[----:B------:R-:W-:Y:S01]  /*1670*/  @P6 FMUL R123, R123, 0.25 ;  /* 0x3e8000007b7b6820 */ /* 0x000fe20000400000 */
[----:B------:R-:W-:-:S03]  /*1680*/  FSETP.GT.AND P6, PT, R125, 8.50705917302346158658e+37, PT ;  /* 0x7e8000007d00780b */ /* 0x000fc60003fc4000 */
[----:B------:R-:W-:Y:S01]  /*1690*/  @!P0 FMUL R123, R123, 16777216 ;  /* 0x4b8000007b7b8820 */ /* 0x000fe20000400000 */
[----:B------:R-:W-:Y:S01]  /*16a0*/  @!P0 FMUL R126, R126, 16777216 ;  /* 0x4b8000007e7e8820 */ /* 0x000fe20000400000 */
[----:B------:R-:W-:Y:S02]  /*16b0*/  FSETP.GEU.AND P0, PT, R125, 1.175494350822287508e-38, PT ;  /* 0x008000007d00780b */ /* 0x000fe40003f0e000 */
[----:B------:R-:W-:-:S06]  /*16c0*/  FSEL R138, R45, 1, P6 ;  /* 0x3f8000002d8a7808 */ /* 0x000fcc0003000000 */
[----:B------:R-:W-:Y:S01]  /*16d0*/  @P6 FMUL R125, R125, 0.25 ;  /* 0x3e8000007d7d6820 */ /* 0x000fe20000400000 */
[----:B------:R-:W-:-:S04]  /*16e0*/  FSETP.GT.AND P6, PT, R133, 8.50705917302346158658e+37, PT ;  /* 0x7e8000008500780b */ /* 0x000fc80003fc4000 */
[----:B------:R-:W-:Y:S01]  /*16f0*/  @!P0 FMUL R125, R125, 16777216 ;  /* 0x4b8000007d7d8820 */ /* 0x000fe20000400000 */
[----:B------:R-:W-:Y:S01]  /*1700*/  @!P0 FMUL R138, R138, 16777216 ;  /* 0x4b8000008a8a8820 */ /* 0x000fe20000400000 */
[C---:B------:R-:W-:Y:S01]  /*1710*/  FSETP.GEU.AND P0, PT, R133.reuse, 1.175494350822287508e-38, PT ;  /* 0x008000008500780b */ /* 0x040fe20003f0e000 */
[----:B------:R-:W-:Y:S06]  /*1720*/  MUFU.RCP R136, R131 ;  /* 0x0000008300887308 */ /* 0x000fec0000001000 */
[----:B------:R-:W-:Y:S02]  /*1730*/  @P6 FMUL R133, R133, 0.25 ;  /* 0x3e80000085856820 */ /* 0x000fe40000400000 */
[----:B------:R0:W-:Y:S04]  /*1740*/  MUFU.RCP R131, R114 ;  /* 0x0000007200837308 */ /* 0x0001e80000001000 */
[----:B------:R-:W-:Y:S01]  /*1750*/  @!P0 FMUL R133, R133, 16777216 ;  /* 0x4b80000085858820 */ /* 0x000fe20000400000 */
[----:B0-----:R-:W-:-:S02]  /*1760*/  FSEL R114, R45, 1, P6 ;  /* 0x3f8000002d727808 */ /* 0x001fc40003000000 */
[----:B------:R-:W-:-:S03]  /*1770*/  FSETP.GT.AND P6, PT, R134, 8.50705917302346158658e+37, PT ;  /* 0x7e8000008600780b */ /* 0x000fc60003fc4000 */
[----:B------:R-:W-:Y:S01]  /*1780*/  @!P0 FMUL R114, R114, 16777216 ;  /* 0x4b80000072728820 */ /* 0x000fe20000400000 */
[C---:B------:R-:W-:Y:S01]  /*1790*/  FSETP.GEU.AND P0, PT, R134.reuse, 1.175494350822287508e-38, PT ;  /* 0x008000008600780b */ /* 0x040fe20003f0e000 */
[----:B-1----:R-:W0:Y:S08]  /*17a0*/  MUFU.RCP R34, R115 ;  /* 0x0000007300227308 */ /* 0x002e300000001000 */
[----:B------:R-:W-:-:S04]  /*17b0*/  @P6 FMUL R134, R134, 0.25 ;  /* 0x3e80000086866820 */ /* 0x000fc80000400000 */
[----:B------:R-:W-:Y:S01]  /*17c0*/  @!P0 FMUL R134, R134, 16777216 ;  /* 0x4b80000086868820 */ /* 0x000fe20000400000 */
[----:B------:R-:W1:Y:S01]  /*17d0*/  MUFU.RCP R133, R133 ;  /* 0x0000008500857308 */ /* 0x000e620000001000 */
[----:B------:R-:W-:-:S07]  /*17e0*/  FSEL R35, R45, 1, P6 ;  /* 0x3f8000002d237808 */ /* 0x000fce0003000000 */
[----:B------:R-:W1:Y:S01]  /*17f0*/  MUFU.RCP R134, R134 ;  /* 0x0000008600867308 */ /* 0x000e620000001000 */
[----:B0-----:R-:W-:-:S07]  /*1800*/  FMUL R117, R34, R117 ;  /* 0x0000007522757220 */ /* 0x001fce0000400000 */
[----:B------:R-:W0:Y:S01]  /*1810*/  MUFU.RCP R123, R123 ;  /* 0x0000007b007b7308 */ /* 0x000e220000001000 */
[----:B----4-:R-:W-:Y:S01]  /*1820*/  SEL R34, R6, RZ, P5 ;  /* 0x000000ff06227207 */ /* 0x010fe20002800000 */
[----:B------:R-:W-:Y:S01]  /*1830*/  @!P0 FMUL R35, R35, 16777216 ;  /* 0x4b80000023238820 */ /* 0x000fe20000400000 */
[----:B------:R-:W-:Y:S02]  /*1840*/  SEL R79, R79, RZ, P5 ;  /* 0x000000ff4f4f7207 */ /* 0x000fe40002800000 */
[----:B------:R-:W-:Y:S02]  /*1850*/  SEL R6, R5, RZ, P5 ;  /* 0x000000ff05067207 */ /* 0x000fe40002800000 */
[----:B------:R-:W-:Y:S02]  /*1860*/  SEL R36, R77, RZ, P5 ;  /* 0x000000ff4d247207 */ /* 0x000fe40002800000 */
[----:B------:R-:W-:Y:S01]  /*1870*/  SEL R5, R4, RZ, P5 ;  /* 0x000000ff04057207 */ /* 0x000fe20002800000 */
[----:B-1----:R-:W-:Y:S01]  /*1880*/  FMUL R133, R133, R114 ;  /* 0x0000007285857220 */ /* 0x002fe20000400000 */
[----:B------:R-:W-:Y:S01]  /*1890*/  FMUL R114, R134, R35 ;  /* 0x0000002386727220 */ /* 0x000fe20000400000 */
[----:B------:R-:W-:Y:S01]  /*18a0*/  SEL R35, R7, RZ, P5 ;  /* 0x000000ff07237207 */ /* 0x000fe20002800000 */
[----:B------:R-:W-:Y:S01]  /*18b0*/  FADD R4, R34, -R79 ;  /* 0x8000004f22047221 */ /* 0x000fe20000000000 */
[----:B------:R-:W-:Y:S01]  /*18c0*/  FADD R7, R5, -R36 ;  /* 0x8000002405077221 */ /* 0x000fe20000000000 */
[----:B0-----:R-:W-:-:S02]  /*18d0*/  FMUL R126, R123, R126 ;  /* 0x0000007e7b7e7220 */ /* 0x001fc40000400000 */
[----:B------:R-:W-:Y:S02]  /*18e0*/  FMUL R34, R133, R4 ;  /* 0x0000000485227220 */ /* 0x000fe40000400000 */
[----:B------:R-:W-:Y:S01]  /*18f0*/  FMUL R4, R126, R7 ;  /* 0x000000077e047220 */ /* 0x000fe20000400000 */
[----:B------:R-:W-:Y:S02]  /*1900*/  SEL R7, R61, RZ, !P2 ;  /* 0x000000ff3d077207 */ /* 0x000fe40005000000 */
[----:B------:R-:W-:-:S03]  /*1910*/  SEL R80, R80, RZ, P5 ;  /* 0x000000ff50507207 */ /* 0x000fc60002800000 */
[----:B------:R-:W-:Y:S01]  /*1920*/  FADD R7, R7, 9.9999997473787516356e-06 ;  /* 0x3727c5ac07077421 */ /* 0x000fe20000000000 */
[----:B------:R-:W-:Y:S01]  /*1930*/  SEL R11, R11, RZ, P3 ;  /* 0x000000ff0b0b7207 */ /* 0x000fe20001800000 */
[----:B------:R-:W-:Y:S01]  /*1940*/  FADD R5, R35, -R80 ;  /* 0x8000005023057221 */ /* 0x000fe20000000000 */
[----:B------:R-:W-:Y:S02]  /*1950*/  SEL R76, R76, RZ, P3 ;  /* 0x000000ff4c4c7207 */ /* 0x000fe40001800000 */
[----:B------:R-:W-:Y:S02]  /*1960*/  SEL R8, R8, RZ, P3 ;  /* 0x000000ff08087207 */ /* 0x000fe40001800000 */
[----:B------:R-:W-:Y:S01]  /*1970*/  SEL R35, R66, RZ, P3 ;  /* 0x000000ff42237207 */ /* 0x000fe20001800000 */
[----:B------:R-:W0:Y:S01]  /*1980*/  MUFU.SQRT R7, R7 ;  /* 0x0000000700077308 */ /* 0x000e220000002000 */
[----:B------:R-:W-:-:S03]  /*1990*/  FADD R61, R11, -R76 ;  /* 0x8000004c0b3d7221 */ /* 0x000fc60000000000 */
[----:B------:R-:W-:Y:S01]  /*19a0*/  FADD R11, R8, -R35 ;  /* 0x80000023080b7221 */ /* 0x000fe20000000000 */
[----:B------:R-:W-:Y:S02]  /*19b0*/  SEL R8, R73, RZ, !P2 ;  /* 0x000000ff49087207 */ /* 0x000fe40005000000 */
[----:B------:R-:W-:-:S03]  /*19c0*/  SEL R37, R78, RZ, P5 ;  /* 0x000000ff4e257207 */ /* 0x000fc60002800000 */
[----:B------:R-:W-:Y:S01]  /*19d0*/  FADD R8, R8, 9.9999997473787516356e-06 ;  /* 0x3727c5ac08087421 */ /* 0x000fe20000000000 */
[----:B------:R-:W1:Y:S01]  /*19e0*/  MUFU.RCP R118, R118 ;  /* 0x0000007600767308 */ /* 0x000e620000001000 */
[----:B---3--:R-:W-:Y:S02]  /*19f0*/  SEL R35, R13, RZ, !P1 ;  /* 0x000000ff0d237207 */ /* 0x008fe40004800000 */
[----:B------:R-:W-:Y:S02]  /*1a00*/  SEL R12, R12, RZ, !P1 ;  /* 0x000000ff0c0c7207 */ /* 0x000fe40004800000 */
[----:B------:R-:W-:Y:S01]  /*1a10*/  SEL R13, R75, RZ, !P1 ;  /* 0x000000ff4b0d7207 */ /* 0x000fe20004800000 */
[----:B------:R-:W-:Y:S01]  /*1a20*/  FADD R6, R6, -R37 ;  /* 0x8000002506067221 */ /* 0x000fe20000000000 */
[----:B------:R-:W-:Y:S01]  /*1a30*/  SEL R14, R14, RZ, !P1 ;  /* 0x000000ff0e0e7207 */ /* 0x000fe20004800000 */
[----:B------:R-:W3:Y:S01]  /*1a40*/  MUFU.SQRT R8, R8 ;  /* 0x0000000800087308 */ /* 0x000ee20000002000 */
[----:B------:R-:W-:-:S02]  /*1a50*/  SEL R37, R74, RZ, !P1 ;  /* 0x000000ff4a257207 */ /* 0x000fc40004800000 */
[----:B0-----:R-:W-:Y:S01]  /*1a60*/  FSETP.GT.AND P6, PT, R7, 8.50705917302346158658e+37, PT ;  /* 0x7e8000000700780b */ /* 0x001fe20003fc4000 */
[----:B------:R-:W-:Y:S01]  /*1a70*/  FMUL R116, R131, R116 ;  /* 0x0000007483747220 */ /* 0x000fe20000400000 */
[----:B------:R-:W-:Y:S01]  /*1a80*/  FADD R13, R12, -R13 ;  /* 0x8000000d0c0d7221 */ /* 0x000fe20000000000 */
[----:B------:R-:W-:Y:S02]  /*1a90*/  SEL R67, R67, RZ, !P2 ;  /* 0x000000ff43437207 */ /* 0x000fe40005000000 */
[----:B------:R-:W-:Y:S01]  /*1aa0*/  SEL R12, R69, RZ, !P1 ;  /* 0x000000ff450c7207 */ /* 0x000fe20004800000 */
[----:B------:R-:W0:Y:S01]  /*1ab0*/  MUFU.RCP R121, R121 ;  /* 0x0000007900797308 */ /* 0x000e220000001000 */
[----:B------:R-:W-:Y:S01]  /*1ac0*/  FADD R14, R14, -R37 ;  /* 0x800000250e0e7221 */ /* 0x000fe20000000000 */
[----:B------:R-:W-:Y:S01]  /*1ad0*/  FMUL R37, R116, R13 ;  /* 0x0000000d74257220 */ /* 0x000fe20000400000 */
[----:B------:R-:W-:Y:S01]  /*1ae0*/  FADD R13, R67, 9.9999997473787516356e-06 ;  /* 0x3727c5ac430d7421 */ /* 0x000fe20000000000 */
[----:B------:R-:W-:Y:S01]  /*1af0*/  FADD R12, R35, -R12 ;  /* 0x8000000c230c7221 */ /* 0x000fe20000000000 */
[----:B-1----:R-:W-:Y:S01]  /*1b00*/  FMUL R119, R118, R119 ;  /* 0x0000007776777220 */ /* 0x002fe20000400000 */
[C---:B------:R-:W-:Y:S01]  /*1b10*/  FSETP.GEU.AND P0, PT, R7.reuse, 1.175494350822287508e-38, PT ;  /* 0x008000000700780b */ /* 0x040fe20003f0e000 */
[----:B------:R-:W-:Y:S01]  /*1b20*/  @P6 FMUL R7, R7, 0.25 ;  /* 0x3e80000007076820 */ /* 0x000fe20000400000 */
[----:B------:R-:W-:Y:S01]  /*1b30*/  FMUL R117, R117, R12 ;  /* 0x0000000c75757220 */ /* 0x000fe20000400000 */
[----:B------:R-:W1:Y:S01]  /*1b40*/  MUFU.SQRT R13, R13 ;  /* 0x0000000d000d7308 */ /* 0x000e620000002000 */
[----:B------:R-:W-:Y:S01]  /*1b50*/  FSEL R12, R45, 1, P6 ;  /* 0x3f8000002d0c7808 */ /* 0x000fe20003000000 */
[----:B------:R-:W-:Y:S01]  /*1b60*/  FMUL R119, R119, R14 ;  /* 0x0000000e77777220 */ /* 0x000fe20000400000 */
[----:B---3--:R-:W-:-:S02]  /*1b70*/  FSETP.GT.AND P6, PT, R8, 8.50705917302346158658e+37, PT ;  /* 0x7e8000000800780b */ /* 0x008fc40003fc4000 */
[----:B------:R-:W-:Y:S02]  /*1b80*/  SEL R15, R15, RZ, !P1 ;  /* 0x000000ff0f0f7207 */ /* 0x000fe40004800000 */
[----:B------:R-:W-:Y:S02]  /*1b90*/  SEL R36, R59, RZ, !P1 ;  /* 0x000000ff3b247207 */ /* 0x000fe40004800000 */
[----:B------:R-:W-:Y:S01]  /*1ba0*/  SEL R14, R63, RZ, !P2 ;  /* 0x000000ff3f0e7207 */ /* 0x000fe20005000000 */
[----:B0-----:R-:W-:Y:S02]  /*1bb0*/  FMUL R120, R121, R120 ;  /* 0x0000007879787220 */ /* 0x001fe40000400000 */
[----:B------:R-:W-:Y:S02]  /*1bc0*/  FADD R15, R15, -R36 ;  /* 0x800000240f0f7221 */ /* 0x000fe40000000000 */
[----:B------:R-:W-:Y:S01]  /*1bd0*/  FADD R14, R14, 9.9999997473787516356e-06 ;  /* 0x3727c5ac0e0e7421 */ /* 0x000fe20000000000 */
[----:B------:R-:W-:Y:S01]  /*1be0*/  @!P0 FMUL R7, R7, 16777216 ;  /* 0x4b80000007078820 */ /* 0x000fe20000400000 */
[----:B------:R-:W-:Y:S01]  /*1bf0*/  FMUL R120, R120, R15 ;  /* 0x0000000f78787220 */ /* 0x000fe20000400000 */
[----:B--2---:R-:W-:Y:S01]  /*1c00*/  SEL R15, R17, RZ, !P4 ;  /* 0x000000ff110f7207 */ /* 0x004fe20006000000 */
[----:B------:R-:W-:Y:S01]  /*1c10*/  @!P0 FMUL R12, R12, 16777216 ;  /* 0x4b8000000c0c8820 */ /* 0x000fe20000400000 */
[----:B------:R-:W-:Y:S01]  /*1c20*/  SEL R17, R16, RZ, !P4 ;  /* 0x000000ff10117207 */ /* 0x000fe20006000000 */
[----:B------:R-:W0:Y:S01]  /*1c30*/  MUFU.SQRT R14, R14 ;  /* 0x0000000e000e7308 */ /* 0x000e220000002000 */
[C---:B------:R-:W-:Y:S01]  /*1c40*/  FSETP.GEU.AND P0, PT, R8.reuse, 1.175494350822287508e-38, PT ;  /* 0x008000000800780b */ /* 0x040fe20003f0e000 */
[----:B------:R-:W-:Y:S01]  /*1c50*/  @P6 FMUL R8, R8, 0.25 ;  /* 0x3e80000008086820 */ /* 0x000fe20000400000 */
[----:B------:R-:W-:-:S02]  /*1c60*/  FSEL R16, R45, 1, P6 ;  /* 0x3f8000002d107808 */ /* 0x000fc40003000000 */
[----:B-1----:R-:W-:Y:S02]  /*1c70*/  FSETP.GT.AND P6, PT, R13, 8.50705917302346158658e+37, PT ;  /* 0x7e8000000d00780b */ /* 0x002fe40003fc4000 */
[----:B------:R-:W-:Y:S02]  /*1c80*/  SEL R35, R18, RZ, !P4 ;  /* 0x000000ff12237207 */ /* 0x000fe40006000000 */
[----:B------:R-:W-:Y:S02]  /*1c90*/  SEL R18, R60, RZ, !P4 ;  /* 0x000000ff3c127207 */ /* 0x000fe40006000000 */
[----:B------:R-:W-:-:S03]  /*1ca0*/  SEL R72, R72, RZ, !P4 ;  /* 0x000000ff48487207 */ /* 0x000fc60006000000 */
[----:B------:R-:W-:Y:S01]  /*1cb0*/  @!P0 FMUL R8, R8, 16777216 ;  /* 0x4b80000008088820 */ /* 0x000fe20000400000 */
[----:B------:R-:W-:Y:S01]  /*1cc0*/  @!P0 FMUL R16, R16, 16777216 ;  /* 0x4b80000010108820 */ /* 0x000fe20000400000 */
[----:B------:R-:W-:Y:S01]  /*1cd0*/  FADD R18, R15, -R18 ;  /* 0x800000120f127221 */ /* 0x000fe20000000000 */
[C---:B------:R-:W-:Y:S01]  /*1ce0*/  FSETP.GEU.AND P0, PT, R13.reuse, 1.175494350822287508e-38, PT ;  /* 0x008000000d00780b */ /* 0x040fe20003f0e000 */
[----:B------:R-:W-:Y:S01]  /*1cf0*/  @P6 FMUL R13, R13, 0.25 ;  /* 0x3e8000000d0d6820 */ /* 0x000fe20000400000 */
[----:B------:R-:W-:Y:S02]  /*1d00*/  SEL R19, R19, RZ, !P4 ;  /* 0x000000ff13137207 */ /* 0x000fe40006000000 */
[----:B------:R-:W-:Y:S02]  /*1d10*/  SEL R36, R57, RZ, !P4 ;  /* 0x000000ff39247207 */ /* 0x000fe40006000000 */
[----:B------:R-:W-:Y:S01]  /*1d20*/  FSEL R15, R45, 1, P6 ;  /* 0x3f8000002d0f7808 */ /* 0x000fe20003000000 */
[----:B------:R-:W-:Y:S01]  /*1d30*/  FMUL R110, R127, R110 ;  /* 0x0000006e7f6e7220 */ /* 0x000fe20000400000 */
[----:B0-----:R-:W-:Y:S01]  /*1d40*/  FSETP.GT.AND P6, PT, R14, 8.50705917302346158658e+37, PT ;  /* 0x7e8000000e00780b */ /* 0x001fe20003fc4000 */
[----:B------:R-:W-:Y:S01]  /*1d50*/  FADD R17, R17, -R72 ;  /* 0x8000004811117221 */ /* 0x000fe20000000000 */
[----:B------:R-:W-:Y:S01]  /*1d60*/  SEL R62, R62, RZ, !P4 ;  /* 0x000000ff3e3e7207 */ /* 0x000fe20006000000 */
[----:B------:R-:W-:Y:S01]  /*1d70*/  FMUL R113, R130, R113 ;  /* 0x0000007182717220 */ /* 0x000fe20000400000 */
[----:B------:R-:W-:Y:S01]  /*1d80*/  FADD R36, R19, -R36 ;  /* 0x8000002413247221 */ /* 0x000fe20000000000 */
[----:B------:R-:W-:Y:S01]  /*1d90*/  SEL R60, R71, RZ, !P4 ;  /* 0x000000ff473c7207 */ /* 0x000fe20006000000 */
[----:B------:R-:W-:Y:S01]  /*1da0*/  FMUL R111, R128, R111 ;  /* 0x0000006f806f7220 */ /* 0x000fe20000400000 */
[----:B------:R-:W-:Y:S01]  /*1db0*/  SEL R39, R70, RZ, !P4 ;  /* 0x000000ff46277207 */ /* 0x000fe20006000000 */
[----:B------:R-:W-:Y:S01]  /*1dc0*/  FMUL R17, R110, R17 ;  /* 0x000000116e117220 */ /* 0x000fe20000400000 */
[----:B------:R-:W-:Y:S01]  /*1dd0*/  FADD R19, R35, -R62 ;  /* 0x8000003e23137221 */ /* 0x000fe20000000000 */
[----:B------:R-:W-:Y:S01]  /*1de0*/  SEL R35, R68, RZ, !P4 ;  /* 0x000000ff44237207 */ /* 0x000fe20006000000 */
[----:B------:R-:W-:Y:S01]  /*1df0*/  FMUL R38, R113, R36 ;  /* 0x0000002471267220 */ /* 0x000fe20000400000 */
[----:B------:R-:W-:Y:S01]  /*1e00*/  SEL R58, R58, RZ, !P4 ;  /* 0x000000ff3a3a7207 */ /* 0x000fe20006000000 */
[----:B------:R-:W-:Y:S01]  /*1e10*/  FMUL R18, R111, R18 ;  /* 0x000000126f127220 */ /* 0x000fe20000400000 */
[----:B------:R-:W-:Y:S01]  /*1e20*/  FFMA R36, R60, R17, R39 ;  /* 0x000000113c247223 */ /* 0x000fe20000000027 */
[----:B------:R-:W-:Y:S01]  /*1e30*/  FMUL R112, R129, R112 ;  /* 0x0000007081707220 */ /* 0x000fe20000400000 */
[----:B------:R-:W-:Y:S01]  /*1e40*/  @!P0 FMUL R13, R13, 16777216 ;  /* 0x4b8000000d0d8820 */ /* 0x000fe20000400000 */
[----:B------:R-:W-:Y:S01]  /*1e50*/  @!P0 FMUL R15, R15, 16777216 ;  /* 0x4b8000000f0f8820 */ /* 0x000fe20000400000 */
[C---:B------:R-:W-:Y:S01]  /*1e60*/  FSETP.GEU.AND P0, PT, R14.reuse, 1.175494350822287508e-38, PT ;  /* 0x008000000e00780b */ /* 0x040fe20003f0e000 */
[----:B------:R-:W-:Y:S01]  /*1e70*/  FFMA R35, R35, R18, R58 ;  /* 0x0000001223237223 */ /* 0x000fe2000000003a */
[----:B------:R-:W-:Y:S01]  /*1e80*/  @P6 FMUL R14, R14, 0.25 ;  /* 0x3e8000000e0e6820 */ /* 0x000fe20000400000 */
[----:B------:R-:W-:Y:S01]  /*1e90*/  FSEL R17, R45, 1, P6 ;  /* 0x3f8000002d117808 */ /* 0x000fe20003000000 */
[----:B------:R-:W-:Y:S01]  /*1ea0*/  FMUL R19, R112, R19 ;  /* 0x0000001370137220 */ /* 0x000fe20000400000 */
[----:B------:R-:W-:-:S02]  /*1eb0*/  SEL R58, R49, RZ, !P4 ;  /* 0x000000ff313a7207 */ /* 0x000fc40006000000 */
[----:B------:R-:W-:Y:S02]  /*1ec0*/  SEL R39, R52, RZ, !P4 ;  /* 0x000000ff34277207 */ /* 0x000fe40006000000 */
[----:B------:R-:W-:Y:S02]  /*1ed0*/  FSETP.GEU.AND P6, PT, R36, RZ, PT ;  /* 0x000000ff2400720b */ /* 0x000fe40003fce000 */
[----:B------:R-:W-:Y:S01]  /*1ee0*/  SEL R49, R53, RZ, !P4 ;  /* 0x000000ff35317207 */ /* 0x000fe20006000000 */
[----:B------:R-:W-:Y:S01]  /*1ef0*/  FFMA R39, R58, R19, R39 ;  /* 0x000000133a277223 */ /* 0x000fe20000000027 */
[----:B------:R-:W-:Y:S02]  /*1f00*/  SEL R53, RZ, 0x1, P6 ;  /* 0x00000001ff357807 */ /* 0x000fe40003000000 */
[----:B------:R-:W-:Y:S02]  /*1f10*/  SEL R50, R50, RZ, !P4 ;  /* 0x000000ff32327207 */ /* 0x000fe40006000000 */
[----:B------:R-:W-:-:S02]  /*1f20*/  FSETP.GEU.AND P6, PT, R35, RZ, PT ;  /* 0x000000ff2300720b */ /* 0x000fc40003fce000 */
[----:B------:R-:W-:Y:S01]  /*1f30*/  SEL R52, R51, RZ, !P1 ;  /* 0x000000ff33347207 */ /* 0x000fe20004800000 */
[----:B------:R-:W-:Y:S01]  /*1f40*/  FFMA R38, R49, R38, R50 ;  /* 0x0000002631267223 */ /* 0x000fe20000000032 */
[----:B------:R-:W-:Y:S02]  /*1f50*/  SEL R58, RZ, 0x1fffe, P6 ;  /* 0x0001fffeff3a7807 */ /* 0x000fe40003000000 */
[----:B------:R-:W-:Y:S02]  /*1f60*/  SEL R87, R87, RZ, !P1 ;  /* 0x000000ff57577207 */ /* 0x000fe40004800000 */
[----:B------:R-:W-:Y:S02]  /*1f70*/  FSETP.GEU.AND P6, PT, R39, RZ, PT ;  /* 0x000000ff2700720b */ /* 0x000fe40003fce000 */
[----:B------:R-:W-:Y:S01]  /*1f80*/  SEL R46, R46, RZ, !P1 ;  /* 0x000000ff2e2e7207 */ /* 0x000fe20004800000 */
[----:B------:R-:W-:Y:S01]  /*1f90*/  FFMA R37, R52, R37, R87 ;  /* 0x0000002534257223 */ /* 0x000fe20000000057 */
[----:B------:R-:W-:-:S02]  /*1fa0*/  SEL R19, RZ, 0x4, P6 ;  /* 0x00000004ff137807 */ /* 0x000fc40003000000 */
[----:B------:R-:W-:Y:S02]  /*1fb0*/  SEL R49, R54, RZ, !P1 ;  /* 0x000000ff36317207 */ /* 0x000fe40004800000 */
[----:B------:R-:W-:Y:S01]  /*1fc0*/  FSETP.GEU.AND P6, PT, R38, RZ, PT ;  /* 0x000000ff2600720b */ /* 0x000fe20003fce000 */
[----:B------:R-:W0:Y:S01]  /*1fd0*/  MUFU.RCP R132, R132 ;  /* 0x0000008400847308 */ /* 0x000e220000001000 */
[----:B------:R-:W-:Y:S02]  /*1fe0*/  SEL R50, R47, RZ, !P1 ;  /* 0x000000ff2f327207 */ /* 0x000fe40004800000 */
[----:B------:R-:W-:Y:S01]  /*1ff0*/  SEL R47, R48, RZ, !P1 ;  /* 0x000000ff302f7207 */ /* 0x000fe20004800000 */
[----:B------:R-:W-:Y:S01]  /*2000*/  FFMA R48, R46, R117, R49 ;  /* 0x000000752e307223 */ /* 0x000fe20000000031 */
[----:B------:R-:W-:Y:S02]  /*2010*/  SEL R54, R56, RZ, !P1 ;  /* 0x000000ff38367207 */ /* 0x000fe40004800000 */
[----:B------:R-:W-:-:S02]  /*2020*/  SEL R52, RZ, 0x7fff8, P6 ;  /* 0x0007fff8ff347807 */ /* 0x000fc40003000000 */
[----:B------:R-:W-:Y:S02]  /*2030*/  SEL R55, R55, RZ, !P1 ;  /* 0x000000ff37377207 */ /* 0x000fe40004800000 */
[----:B------:R-:W-:Y:S02]  /*2040*/  FSETP.GEU.AND P6, PT, R37, RZ, PT ;  /* 0x000000ff2500720b */ /* 0x000fe40003fce000 */
[----:B------:R-:W-:Y:S02]  /*2050*/  SEL R10, R10, RZ, P3 ;  /* 0x000000ff0a0a7207 */ /* 0x000fe40001800000 */
[----:B------:R-:W-:Y:S01]  /*2060*/  SEL R65, R65, RZ, P3 ;  /* 0x000000ff41417207 */ /* 0x000fe20001800000 */
[----:B------:R-:W-:Y:S01]  /*2070*/  FFMA R46, R47, R120, R54 ;  /* 0x000000782f2e7223 */ /* 0x000fe20000000036 */
[----:B------:R-:W-:Y:S01]  /*2080*/  SEL R57, RZ, 0x1, P6 ;  /* 0x00000001ff397807 */ /* 0x000fe20003000000 */
[----:B------:R-:W-:Y:S01]  /*2090*/  FFMA R47, R50, R119, R55 ;  /* 0x00000077322f7223 */ /* 0x000fe20000000037 */
[----:B------:R-:W-:Y:S01]  /*20a0*/  FSETP.GEU.AND P6, PT, R48, RZ, PT ;  /* 0x000000ff3000720b */ /* 0x000fe20003fce000 */
[----:B------:R-:W-:Y:S01]  /*20b0*/  FMUL R139, R136, R139 ;  /* 0x0000008b888b7220 */ /* 0x000fe20000400000 */
[----:B------:R-:W-:Y:S01]  /*20c0*/  FADD R10, R10, -R65 ;  /* 0x800000410a0a7221 */ /* 0x000fe20000000000 */
[----:B------:R-:W-:-:S02]  /*20d0*/  SEL R85, R85, RZ, P3 ;  /* 0x000000ff55557207 */ /* 0x000fc40001800000 */
[----:B------:R-:W-:Y:S01]  /*20e0*/  SEL R60, RZ, 0x1fffe, P6 ;  /* 0x0001fffeff3c7807 */ /* 0x000fe20003000000 */
[----:B------:R-:W-:Y:S01]  /*20f0*/  FMUL R10, R139, R10 ;  /* 0x0000000a8b0a7220 */ /* 0x000fe20000400000 */
[----:B------:R-:W-:Y:S02]  /*2100*/  SEL R50, R89, RZ, P3 ;  /* 0x000000ff59327207 */ /* 0x000fe40001800000 */
[----:B------:R-:W-:Y:S01]  /*2110*/  FSETP.GEU.AND P6, PT, R47, RZ, PT ;  /* 0x000000ff2f00720b */ /* 0x000fe20003fce000 */
[----:B0-----:R-:W-:Y:S01]  /*2120*/  FMUL R132, R132, R141 ;  /* 0x0000008d84847220 */ /* 0x001fe20000400000 */
[----:B------:R-:W0:Y:S01]  /*2130*/  MUFU.RCP R125, R125 ;  /* 0x0000007d007d7308 */ /* 0x000e220000001000 */
[----:B------:R-:W-:Y:S01]  /*2140*/  SEL R86, R86, RZ, P3 ;  /* 0x000000ff56567207 */ /* 0x000fe20001800000 */
[----:B------:R-:W-:Y:S01]  /*2150*/  FFMA R10, R85, R10, R50 ;  /* 0x0000000a550a7223 */ /* 0x000fe20000000032 */
[----:B------:R-:W-:Y:S01]  /*2160*/  SEL R54, RZ, 0x4, P6 ;  /* 0x00000004ff367807 */ /* 0x000fe20003000000 */
[----:B------:R-:W-:Y:S01]  /*2170*/  FMUL R61, R132, R61 ;  /* 0x0000003d843d7220 */ /* 0x000fe20000400000 */
[----:B------:R-:W-:-:S02]  /*2180*/  SEL R91, R91, RZ, P3 ;  /* 0x000000ff5b5b7207 */ /* 0x000fc40001800000 */
[----:B------:R-:W-:Y:S01]  /*2190*/  FSETP.GEU.AND P6, PT, R46, RZ, PT ;  /* 0x000000ff2e00720b */ /* 0x000fe20003fce000 */
[----:B------:R-:W-:Y:S01]  /*21a0*/  FMUL R122, R135, R122 ;  /* 0x0000007a877a7220 */ /* 0x000fe20000400000 */
[----:B------:R-:W-:Y:S02]  /*21b0*/  SEL R9, R9, RZ, P3 ;  /* 0x000000ff09097207 */ /* 0x000fe40001800000 */
[----:B------:R-:W-:Y:S01]  /*21c0*/  SEL R64, R64, RZ, P3 ;  /* 0x000000ff40407207 */ /* 0x000fe20001800000 */
[----:B------:R-:W-:Y:S01]  /*21d0*/  FFMA R61, R86, R61, R91 ;  /* 0x0000003d563d7223 */ /* 0x000fe2000000005b */
[----:B------:R-:W-:Y:S01]  /*21e0*/  SEL R55, RZ, 0x7fff8, P6 ;  /* 0x0007fff8ff377807 */ /* 0x000fe20003000000 */
[----:B------:R-:W-:Y:S01]  /*21f0*/  FMUL R124, R137, R124 ;  /* 0x0000007c897c7220 */ /* 0x000fe20000400000 */
[----:B------:R-:W-:Y:S01]  /*2200*/  SEL R50, R83, RZ, P3 ;  /* 0x000000ff53327207 */ /* 0x000fe20001800000 */
[----:B------:R-:W-:Y:S01]  /*2210*/  FADD R9, R9, -R64 ;  /* 0x8000004009097221 */ /* 0x000fe20000000000 */
[----:B------:R-:W-:Y:S01]  /*2220*/  SEL R49, R88, RZ, P3 ;  /* 0x000000ff58317207 */ /* 0x000fe20001800000 */
[----:B------:R-:W-:Y:S01]  /*2230*/  FMUL R11, R122, R11 ;  /* 0x0000000b7a0b7220 */ /* 0x000fe20000400000 */
[----:B------:R-:W-:Y:S01]  /*2240*/  FSETP.GEU.AND P6, PT, R10, RZ, PT ;  /* 0x000000ff0a00720b */ /* 0x000fe20003fce000 */
[----:B------:R-:W-:Y:S01]  /*2250*/  FMUL R9, R124, R9 ;  /* 0x000000097c097220 */ /* 0x000fe20000400000 */
[----:B------:R-:W-:Y:S01]  /*2260*/  SEL R84, R84, RZ, P3 ;  /* 0x000000ff54547207 */ /* 0x000fe20001800000 */
[----:B------:R-:W-:Y:S01]  /*2270*/  FFMA R11, R50, R11, R49 ;  /* 0x0000000b320b7223 */ /* 0x000fe20000000031 */
[----:B------:R-:W-:-:S02]  /*2280*/  SEL R51, R90, RZ, P3 ;  /* 0x000000ff5a337207 */ /* 0x000fc40001800000 */
[----:B------:R-:W-:Y:S02]  /*2290*/  SEL R62, RZ, 0x1fffe, P6 ;  /* 0x0001fffeff3e7807 */ /* 0x000fe40003000000 */
[----:B------:R-:W-:Y:S01]  /*22a0*/  FSETP.GEU.AND P6, PT, R61, RZ, PT ;  /* 0x000000ff3d00720b */ /* 0x000fe20003fce000 */
[----:B------:R-:W1:Y:S01]  /*22b0*/  MUFU.RCP R7, R7 ;  /* 0x0000000700077308 */ /* 0x000e620000001000 */
[----:B------:R-:W-:Y:S01]  /*22c0*/  FFMA R9, R84, R9, R51 ;  /* 0x0000000954097223 */ /* 0x000fe20000000033 */
[----:B0-----:R-:W-:Y:S01]  /*22d0*/  FMUL R125, R125, R138 ;  /* 0x0000008a7d7d7220 */ /* 0x001fe20000400000 */
[----:B------:R-:W-:Y:S01]  /*22e0*/  SEL R63, RZ, 0x1, P6 ;  /* 0x00000001ff3f7807 */ /* 0x000fe20003000000 */
[----:B------:R-:W-:Y:S01]  /*22f0*/  FMUL R114, R114, R5 ;  /* 0x0000000572727220 */ /* 0x000fe20000400000 */
[----:B------:R-:W-:Y:S02]  /*2300*/  SEL R81, R81, RZ, P5 ;  /* 0x000000ff51517207 */ /* 0x000fe40002800000 */
[----:B------:R-:W-:-:S02]  /*2310*/  SEL R82, R82, RZ, P5 ;  /* 0x000000ff52527207 */ /* 0x000fc40002800000 */
[----:B------:R-:W-:Y:S02]  /*2320*/  FSETP.GEU.AND P6, PT, R11, RZ, PT ;  /* 0x000000ff0b00720b */ /* 0x000fe40003fce000 */
[----:B------:R-:W-:Y:S02]  /*2330*/  SEL R92, R92, RZ, P5 ;  /* 0x000000ff5c5c7207 */ /* 0x000fe40002800000 */
[----:B------:R-:W-:Y:S01]  /*2340*/  SEL R51, R97, RZ, P5 ;  /* 0x000000ff61337207 */ /* 0x000fe20002800000 */
[----:B------:R-:W-:Y:S01]  /*2350*/  FMUL R6, R125, R6 ;  /* 0x000000067d067220 */ /* 0x000fe20000400000 */
[----:B------:R-:W-:Y:S02]  /*2360*/  SEL R49, R94, RZ, P5 ;  /* 0x000000ff5e317207 */ /* 0x000fe40002800000 */
[----:B------:R-:W-:Y:S01]  /*2370*/  SEL R64, R95, RZ, P5 ;  /* 0x000000ff5f407207 */ /* 0x000fe20002800000 */
[----:B------:R-:W-:Y:S01]  /*2380*/  FFMA R34, R81, R34, R82 ;  /* 0x0000002251227223 */ /* 0x000fe20000000052 */
[----:B------:R-:W-:Y:S01]  /*2390*/  SEL R59, RZ, 0x7fff8, P6 ;  /* 0x0007fff8ff3b7807 */ /* 0x000fe20003000000 */
[----:B------:R-:W-:Y:S01]  /*23a0*/  FFMA R51, R92, R114, R51 ;  /* 0x000000725c337223 */ /* 0x000fe20000000033 */
[----:B------:R-:W-:-:S02]  /*23b0*/  SEL R93, R93, RZ, P5 ;  /* 0x000000ff5d5d7207 */ /* 0x000fc40002800000 */
[----:B------:R-:W-:Y:S02]  /*23c0*/  SEL R50, R96, RZ, P5 ;  /* 0x000000ff60327207 */ /* 0x000fe40002800000 */
[----:B------:R-:W-:Y:S01]  /*23d0*/  FSETP.GEU.AND P6, PT, R9, RZ, PT ;  /* 0x000000ff0900720b */ /* 0x000fe20003fce000 */
[----:B------:R-:W-:Y:S01]  /*23e0*/  FFMA R49, R49, R6, R64 ;  /* 0x0000000631317223 */ /* 0x000fe20000000040 */
[----:B------:R-:W-:Y:S01]  /*23f0*/  P2R R18, PR, RZ, 0x10 ;  /* 0x00000010ff127803 */ /* 0x000fe20000000000 */
[----:B------:R-:W-:Y:S01]  /*2400*/  FFMA R50, R93, R4, R50 ;  /* 0x000000045d327223 */ /* 0x000fe20000000032 */
[----:B------:R-:W-:Y:S02]  /*2410*/  SEL R6, RZ, 0x4, P6 ;  /* 0x00000004ff067807 */ /* 0x000fe40003000000 */
[----:B------:R-:W-:Y:S02]  /*2420*/  FSETP.GEU.AND P6, PT, R34, RZ, PT ;  /* 0x000000ff2200720b */ /* 0x000fe40003fce000 */
[----:B------:R-:W-:Y:S01]  /*2430*/  FSETP.GEU.AND P4, PT, R51, RZ, PT ;  /* 0x000000ff3300720b */ /* 0x000fe20003f8e000 */
[----:B-1----:R-:W-:Y:S01]  /*2440*/  FMUL R69, R7, R12 ;  /* 0x0000000c07457220 */ /* 0x002fe20000400000 */
[----:B------:R-:W-:-:S02]  /*2450*/  SEL R67, RZ, 0x1fffe, P6 ;  /* 0x0001fffeff437807 */ /* 0x000fc40003000000 */
[----:B------:R-:W-:Y:S02]  /*2460*/  SEL R12, RZ, 0x1, P4 ;  /* 0x00000001ff0c7807 */ /* 0x000fe40002000000 */
[----:B------:R-:W-:Y:S01]  /*2470*/  FSETP.GEU.AND P6, PT, R50, RZ, PT ;  /* 0x000000ff3200720b */ /* 0x000fe20003fce000 */
[----:B------:R-:W0:Y:S01]  /*2480*/  MUFU.RCP R5, R8 ;  /* 0x0000000800057308 */ /* 0x000e220000001000 */
[----:B------:R-:W-:Y:S02]  /*2490*/  IMAD.IADD R53, R53, 0x1, R58 ;  /* 0x0000000135357824 */ /* 0x000fe400078e023a */
[----:B------:R-:W-:Y:S01]  /*24a0*/  SEL R65, RZ, 0x7fff8, P6 ;  /* 0x0007fff8ff417807 */ /* 0x000fe20003000000 */
[----:B------:R-:W-:Y:S01]  /*24b0*/  IMAD.IADD R12, R67, 0x1, R12 ;  /* 0x00000001430c7824 */ /* 0x000fe200078e020c */
[----:B------:R-:W-:Y:S01]  /*24c0*/  FSETP.GEU.AND P6, PT, R49, RZ, PT ;  /* 0x000000ff3100720b */ /* 0x000fe20003fce000 */
[----:B------:R-:W-:Y:S01]  /*24d0*/  IMAD.IADD R62, R62, 0x1, R63 ;  /* 0x000000013e3e7824 */ /* 0x000fe200078e023f */
[----:B------:R-:W-:Y:S01]  /*24e0*/  LOP3.LUT R53, R53, 0x3, RZ, 0xc0, !PT ;  /* 0x0000000335357812 */ /* 0x000fe200078ec0ff */
[----:B------:R-:W1:Y:S01]  /*24f0*/  MUFU.RCP R4, R13 ;  /* 0x0000000d00047308 */ /* 0x000e620000001000 */
[----:B------:R-:W-:-:S02]  /*2500*/  SEL R66, RZ, 0x4, P6 ;  /* 0x00000004ff427807 */ /* 0x000fc40003000000 */
[----:B------:R-:W-:Y:S01]  /*2510*/  LOP3.LUT R12, R12, 0x3, RZ, 0xc0, !PT ;  /* 0x000000030c0c7812 */ /* 0x000fe200078ec0ff */
[----:B------:R-:W-:Y:S01]  /*2520*/  IMAD.IADD R57, R57, 0x1, R60 ;  /* 0x0000000139397824 */ /* 0x000fe200078e023c */
[----:B------:R-:W-:Y:S02]  /*2530*/  LOP3.LUT R62, R62, 0x3, RZ, 0xc0, !PT ;  /* 0x000000033e3e7812 */ /* 0x000fe400078ec0ff */
[----:B------:R-:W-:Y:S02]  /*2540*/  IADD3 R19, R53, R52, R19 ;  /* 0x0000003435137210 */ /* 0x000fe40007ffe013 */
[----:B------:R-:W-:Y:S01]  /*2550*/  IADD3 R12, R12, R65, R66 ;  /* 0x000000410c0c7210 */ /* 0x000fe20007ffe042 */
[----:B0-----:R-:W-:Y:S01]  /*2560*/  FMUL R16, R5, R16 ;  /* 0x0000001005107220 */ /* 0x001fe20000400000 */
[----:B------:R-:W-:Y:S01]  /*2570*/  IADD3 R6, R62, R59, R6 ;  /* 0x0000003b3e067210 */ /* 0x000fe20007ffe006 */
[----:B------:R-:W-:Y:S01]  /*2580*/  IMAD.SHL.U32 R5, R19, 0x100, RZ ;  /* 0x0000010013057824 */ /* 0x000fe200078e00ff */
[----:B------:R-:W-:-:S02]  /*2590*/  LOP3.LUT R7, R12, 0xf, RZ, 0xc0, !PT ;  /* 0x0000000f0c077812 */ /* 0x000fc400078ec0ff */
[----:B------:R-:W-:Y:S02]  /*25a0*/  LOP3.LUT R57, R57, 0x3, RZ, 0xc0, !PT ;  /* 0x0000000339397812 */ /* 0x000fe400078ec0ff */
[----:B------:R-:W-:Y:S01]  /*25b0*/  LOP3.LUT R5, R5, 0xf00, RZ, 0xe2, !PT ;  /* 0x00000f0005057812 */ /* 0x000fe200078ee2ff */
[----:B------:R-:W-:Y:S01]  /*25c0*/  IMAD R6, R6, 0x10, R7 ;  /* 0x0000001006067824 */ /* 0x000fe200078e0207 */
[----:B------:R-:W-:Y:S01]  /*25d0*/  IADD3 R54, R57, R55, R54 ;  /* 0x0000003739367210 */ /* 0x000fe20007ffe036 */
[----:B-1----:R-:W-:Y:S01]  /*25e0*/  FMUL R15, R4, R15 ;  /* 0x0000000f040f7220 */ /* 0x002fe20000400000 */
[----:B-----5:R-:W-:Y:S02]  /*25f0*/  SEL R7, R108, RZ, !P2 ;  /* 0x000000ff6c077207 */ /* 0x020fe40005000000 */
[----:B------:R-:W-:Y:S01]  /*2600*/  SEL R4, R20, RZ, !P2 ;  /* 0x000000ff14047207 */ /* 0x000fe20005000000 */
[----:B------:R-:W-:Y:S01]  /*2610*/  IMAD R5, R54, 0x1000, R5 ;  /* 0x0000100036057824 */ /* 0x000fe200078e0205 */
[----:B------:R-:W-:Y:S01]  /*2620*/  LOP3.LUT R6, R6, 0xff, RZ, 0xc0, !PT ;  /* 0x000000ff06067812 */ /* 0x000fe200078ec0ff */
[----:B------:R-:W-:-:S02]  /*2630*/  @!P0 FMUL R14, R14, 16777216 ;  /* 0x4b8000000e0e8820 */ /* 0x000fc40000400000 */
[----:B------:R-:W-:Y:S02]  /*2640*/  FADD R4, R4, -R7 ;  /* 0x8000000704047221 */ /* 0x000fe40000000000 */
[----:B------:R-:W-:Y:S01]  /*2650*/  IMAD.IADD R5, R5, 0x1, R6 ;  /* 0x0000000105057824 */ /* 0x000fe200078e0206 */
[----:B------:R-:W-:Y:S01]  /*2660*/  SEL R7, R102, RZ, !P2 ;  /* 0x000000ff66077207 */ /* 0x000fe20005000000 */
[----:B------:R-:W-:Y:S01]  /*2670*/  FMUL R6, R69, R4 ;  /* 0x0000000445067220 */ /* 0x000fe20000400000 */
[----:B------:R-:W-:Y:S01]  /*2680*/  SEL R12, R109, RZ, !P2 ;  /* 0x000000ff6d0c7207 */ /* 0x000fe20005000000 */
[----:B------:R-:W0:Y:S01]  /*2690*/  MUFU.RCP R14, R14 ;  /* 0x0000000e000e7308 */ /* 0x000e220000001000 */
[----:B------:R-:W-:Y:S02]  /*26a0*/  SEL R21, R21, RZ, !P2 ;  /* 0x000000ff15157207 */ /* 0x000fe40005000000 */
[----:B------:R-:W-:Y:S02]  /*26b0*/  SEL R8, R107, RZ, !P2 ;  /* 0x000000ff6b087207 */ /* 0x000fe40005000000 */
[----:B------:R-:W-:Y:S01]  /*26c0*/  LOP3.LUT R20, R5, 0xffff, RZ, 0xc0, !PT ;  /* 0x0000ffff05147812 */ /* 0x000fe200078ec0ff */
[----:B------:R-:W-:Y:S01]  /*26d0*/  FFMA R6, R7, R6, R12 ;  /* 0x0000000607067223 */ /* 0x000fe2000000000c */
[----:B------:R-:W-:-:S02]  /*26e0*/  SEL R22, R22, RZ, !P2 ;  /* 0x000000ff16167207 */ /* 0x000fc40005000000 */
[----:B------:R-:W-:Y:S01]  /*26f0*/  SEL R101, R101, RZ, !P2 ;  /* 0x000000ff65657207 */ /* 0x000fe20005000000 */
[----:B------:R-:W-:Y:S01]  /*2700*/  FADD R5, R21, -R8 ;  /* 0x8000000815057221 */ /* 0x000fe20000000000 */
[--C-:B------:R-:W-:Y:S01]  /*2710*/  SHF.R.U32.HI R7, RZ, 0x7, R20.reuse ;  /* 0x00000007ff077819 */ /* 0x100fe20000011614 */
[----:B------:R-:W-:Y:S01]  /*2720*/  @!P0 FMUL R17, R17, 16777216 ;  /* 0x4b80000011118820 */ /* 0x000fe20000400000 */
[----:B------:R-:W-:Y:S01]  /*2730*/  SEL R12, R103, RZ, !P2 ;  /* 0x000000ff670c7207 */ /* 0x000fe20005000000 */
[----:B------:R-:W-:Y:S01]  /*2740*/  FADD R4, R22, -R101 ;  /* 0x8000006516047221 */ /* 0x000fe20000000000 */
[----:B------:R-:W-:Y:S01]  /*2750*/  SEL R13, R106, RZ, !P2 ;  /* 0x000000ff6a0d7207 */ /* 0x000fe20005000000 */
[----:B------:R-:W-:Y:S01]  /*2760*/  FMUL R5, R16, R5 ;  /* 0x0000000510057220 */ /* 0x000fe20000400000 */
[C---:B------:R-:W-:Y:S02]  /*2770*/  FSETP.GEU.AND P0, PT, R6.reuse, RZ, PT ;  /* 0x000000ff0600720b */ /* 0x040fe40003f0e000 */
[----:B------:R-:W-:Y:S01]  /*2780*/  LOP3.LUT R8, R7, 0x1, RZ, 0xc0, !PT ;  /* 0x0000000107087812 */ /* 0x000fe200078ec0ff */
[----:B------:R-:W-:Y:S01]  /*2790*/  FMUL R7, R15, R4 ;  /* 0x000000040f077220 */ /* 0x000fe20000400000 */
[----:B------:R-:W-:Y:S01]  /*27a0*/  FSEL R4, R6, RZ, P0 ;  /* 0x000000ff06047208 */ /* 0x000fe20000000000 */
[----:B------:R-:W-:Y:S01]  /*27b0*/  FFMA R5, R12, R5, R13 ;  /* 0x000000050c057223 */ /* 0x000fe2000000000d */
[----:B------:R-:W-:Y:S01]  /*27c0*/  ISETP.NE.U32.AND P0, PT, R8, 0x1, PT ;  /* 0x000000010800780c */ /* 0x000fe20003f05070 */
[----:B0-----:R-:W-:Y:S01]  /*27d0*/  FMUL R17, R14, R17 ;  /* 0x000000110e117220 */ /* 0x001fe20000400000 */
[----:B------:R-:W-:-:S02]  /*27e0*/  SHF.R.U32.HI R6, RZ, 0x6, R20 ;  /* 0x00000006ff067819 */ /* 0x000fc40000011614 */
[----:B------:R-:W-:Y:S02]  /*27f0*/  FSEL R14, R11, RZ, P0 ;  /* 0x000000ff0b0e7208 */ /* 0x000fe40000000000 */
[----:B------:R-:W-:Y:S02]  /*2800*/  SEL R23, R23, RZ, !P2 ;  /* 0x000000ff17177207 */ /* 0x000fe40005000000 */
[----:B------:R-:W-:Y:S02]  /*2810*/  SEL R100, R100, RZ, !P2 ;  /* 0x000000ff64647207 */ /* 0x000fe40005000000 */
[----:B------:R-:W-:Y:S02]  /*2820*/  SEL R98, R98, RZ, !P2 ;  /* 0x000000ff62627207 */ /* 0x000fe40005000000 */
[----:B------:R-:W-:Y:S02]  /*2830*/  SEL R99, R99, RZ, !P2 ;  /* 0x000000ff63637207 */ /* 0x000fe40005000000 */
[----:B------:R-:W-:-:S02]  /*2840*/  FSETP.GEU.AND P0, PT, R5, RZ, PT ;  /* 0x000000ff0500720b */ /* 0x000fc40003f0e000 */
[----:B------:R-:W-:Y:S01]  /*2850*/  LOP3.LUT R8, R6, 0x1, RZ, 0xc0, !PT ;  /* 0x0000000106087812 */ /* 0x000fe200078ec0ff */
[----:B------:R-:W-:Y:S01]  /*2860*/  FADD R6, R23, -R100 ;  /* 0x8000006417067221 */ /* 0x000fe20000000000 */
[----:B------:R-:W-:Y:S01]  /*2870*/  FSEL R5, R5, RZ, P0 ;  /* 0x000000ff05057208 */ /* 0x000fe20000000000 */
[----:B------:R-:W-:Y:S01]  /*2880*/  FFMA R11, R98, R7, R99 ;  /* 0x00000007620b7223 */ /* 0x000fe20000000063 */
[----:B------:R-:W-:Y:S02]  /*2890*/  ISETP.NE.U32.AND P0, PT, R8, 0x1, PT ;  /* 0x000000010800780c */ /* 0x000fe40003f05070 */
[----:B------:R-:W-:Y:S01]  /*28a0*/  SHF.R.U32.HI R7, RZ, 0x5, R20 ;  /* 0x00000005ff077819 */ /* 0x000fe20000011614 */
[----:B------:R-:W-:Y:S01]  /*28b0*/  FMUL R6, R17, R6 ;  /* 0x0000000611067220 */ /* 0x000fe20000400000 */
[----:B------:R-:W-:Y:S02]  /*28c0*/  SEL R105, R105, RZ, !P2 ;  /* 0x000000ff69697207 */ /* 0x000fe40005000000 */
[----:B------:R-:W-:-:S02]  /*28d0*/  SEL R104, R104, RZ, !P2 ;  /* 0x000000ff68687207 */ /* 0x000fc40005000000 */
[----:B------:R-:W-:Y:S02]  /*28e0*/  FSEL R15, R9, RZ, P0 ;  /* 0x000000ff090f7208 */ /* 0x000fe40000000000 */
[----:B------:R-:W-:Y:S01]  /*28f0*/  FSETP.GEU.AND P0, PT, R11, RZ, PT ;  /* 0x000000ff0b00720b */ /* 0x000fe20003f0e000 */
[----:B------:R-:W0:Y:S01]  /*2900*/  LDC.64 R8, c[0x0][0x248] ;  /* 0x00009200ff087b82 */ /* 0x000e220000000a00 */
[----:B------:R-:W-:Y:S01]  /*2910*/  LOP3.LUT R12, R7, 0x1, RZ, 0xc0, !PT ;  /* 0x00000001070c7812 */ /* 0x000fe200078ec0ff */
[----:B------:R-:W-:Y:S01]  /*2920*/  FFMA R7, R105, R6, R104 ;  /* 0x0000000669077223 */ /* 0x000fe20000000068 */
[----:B------:R-:W-:Y:S02]  /*2930*/  FSEL R6, R11, RZ, P0 ;  /* 0x000000ff0b067208 */ /* 0x000fe40000000000 */
[----:B------:R-:W-:Y:S02]  /*2940*/  ISETP.NE.U32.AND P0, PT, R12, 0x1, PT ;  /* 0x000000010c00780c */ /* 0x000fe40003f05070 */
[----:B------:R-:W-:-:S02]  /*2950*/  SHF.R.U32.HI R11, RZ, 0x4, R20 ;  /* 0x00000004ff0b7819 */ /* 0x000fc40000011614 */
[----:B------:R-:W-:Y:S02]  /*2960*/  FSEL R16, R10, RZ, P0 ;  /* 0x000000ff0a107208 */ /* 0x000fe40000000000 */
[----:B------:R-:W-:Y:S02]  /*2970*/  FSETP.GEU.AND P0, PT, R7, RZ, PT ;  /* 0x000000ff0700720b */ /* 0x000fe40003f0e000 */
[----:B------:R-:W-:Y:S02]  /*2980*/  LOP3.LUT R11, R11, 0x1, RZ, 0xc0, !PT ;  /* 0x000000010b0b7812 */ /* 0x000fe400078ec0ff */
[----:B------:R-:W-:Y:S02]  /*2990*/  FSEL R7, R7, RZ, P0 ;  /* 0x000000ff07077208 */ /* 0x000fe40000000000 */
[----:B------:R-:W-:-:S04]  /*29a0*/  ISETP.NE.U32.AND P0, PT, R11, 0x1, PT ;  /* 0x000000010b00780c */ /* 0x000fc80003f05070 */
[----:B------:R-:W-:Y:S02]  /*29b0*/  FSEL R61, R61, RZ, P0 ;  /* 0x000000ff3d3d7208 */ /* 0x000fe40000000000 */
[----:B------:R-:W-:Y:S02]  /*29c0*/  ISETP.GE.U32.AND P0, PT, R44, 0x120, PT ;  /* 0x000001202c00780c */ /* 0x000fe40003f06070 */
[----:B------:R-:W-:Y:S01]  /*29d0*/  CS2R R12, SRZ ;  /* 0x00000000000c7805 */ /* 0x000fe2000001ff00 */
[----:B0-----:R-:W-:-:S10]  /*29e0*/  IMAD.WIDE R10, R43, 0x4, R8 ;  /* 0x000000042b0a7825 */ /* 0x001fd400078e0208 */
[----:B------:R-:W2:Y:S04]  /*29f0*/  @!P0 LDG.E.EL R12, desc[UR4][R10.64+-0x1c0] ;  /* 0xfffe40040a0c8981 */ /* 0x000ea8000c2e1900 */
[----:B------:R-:W3:Y:S01]  /*2a00*/  @!P0 LDG.E.EL R13, desc[UR4][R10.64+-0x1c0] ;  /* 0xfffe40040a0d8981 */ /* 0x000ee2000c2e1900 */
[----:B--2---:R-:W-:-:S05]  /*2a10*/  SEL R12, R12, RZ, !P0 ;  /* 0x000000ff0c0c7207 */ /* 0x004fca0004000000 */
[----:B------:R-:W-:-:S04]  /*2a20*/  FADD R12, R12, 9.9999997473787516356e-06 ;  /* 0x3727c5ac0c0c7421 */ /* 0x000fc80000000000 */
[----:B------:R0:W1:Y:S02]  /*2a30*/  MUFU.SQRT R52, R12 ;  /* 0x0000000c00347308 */ /* 0x0000640000002000 */
[----:B0-----:R-:W-:-:S06]  /*2a40*/  IMAD.MOV.U32 R12, RZ, RZ, RZ ;  /* 0x000000ffff0c7224 */ /* 0x001fcc00078e00ff */
[----:B------:R-:W2:Y:S01]  /*2a50*/  @!P0 LDG.E.EL R12, desc[UR4][R10.64+-0x1c0] ;  /* 0xfffe40040a0c8981 */ /* 0x000ea2000c2e1900 */
[----:B---3--:R-:W-:-:S05]  /*2a60*/  SEL R13, R13, RZ, !P0 ;  /* 0x000000ff0d0d7207 */ /* 0x008fca0004000000 */
[----:B------:R-:W-:-:S04]  /*2a70*/  FADD R13, R13, 9.9999997473787516356e-06 ;  /* 0x3727c5ac0d0d7421 */ /* 0x000fc80000000000 */
[----:B------:R0:W3:Y:S01]  /*2a80*/  MUFU.SQRT R53, R13 ;  /* 0x0000000d00357308 */ /* 0x0000e20000002000 */
[----:B--2---:R-:W-:-:S05]  /*2a90*/  SEL R12, R12, RZ, !P0 ;  /* 0x000000ff0c0c7207 */ /* 0x004fca0004000000 */
[----:B0-----:R-:W-:Y:S01]  /*2aa0*/  FADD R13, R12, 9.9999997473787516356e-06 ;  /* 0x3727c5ac0c0d7421 */ /* 0x001fe20000000000 */
[----:B------:R-:W-:-:S06]  /*2ab0*/  IMAD.MOV.U32 R12, RZ, RZ, RZ ;  /* 0x000000ffff0c7224 */ /* 0x000fcc00078e00ff */
[----:B------:R0:W2:Y:S01]  /*2ac0*/  @!P0 LDG.E.EL R12, desc[UR4][R10.64+-0x1c0] ;  /* 0xfffe40040a0c8981 */ /* 0x0000a2000c2e1900 */
[----:B------:R-:W-:Y:S02]  /*2ad0*/  @P2 FSEL R4, R14, RZ, P3 ;  /* 0x000000ff0e042208 */ /* 0x000fe40001800000 */
[----:B------:R-:W-:Y:S02]  /*2ae0*/  @P2 FSEL R5, R15, RZ, P3 ;  /* 0x000000ff0f052208 */ /* 0x000fe40001800000 */
[----:B------:R-:W-:Y:S02]  /*2af0*/  @P2 FSEL R6, R16, RZ, P3 ;  /* 0x000000ff10062208 */ /* 0x000fe40001800000 */
[----:B------:R-:W-:Y:S02]  /*2b00*/  @P2 FSEL R7, R61, RZ, P3 ;  /* 0x000000ff3d072208 */ /* 0x000fe40001800000 */
[C---:B-1----:R-:W-:Y:S02]  /*2b10*/  FSETP.GT.AND P2, PT, R52.reuse, 8.50705917302346158658e+37, PT ;  /* 0x7e8000003400780b */ /* 0x042fe40003f44000 */
[----:B------:R-:W-:Y:S01]  /*2b20*/  P2R R64, PR, RZ, 0x20 ;  /* 0x00000020ff407803 */ /* 0x000fe20000000000 */
[----:B------:R-:W1:Y:S01]  /*2b30*/  MUFU.SQRT R54, R13 ;  /* 0x0000000d00367308 */ /* 0x000e620000002000 */
[----:B------:R-:W-:-:S02]  /*2b40*/  FSETP.GEU.AND P5, PT, R52, 1.175494350822287508e-38, PT ;  /* 0x008000003400780b */ /* 0x000fc40003fae000 */
[----:B------:R-:W-:-:S07]  /*2b50*/  FSEL R22, R45, 1, P2 ;  /* 0x3f8000002d167808 */ /* 0x000fce0001000000 */
[----:B------:R-:W-:Y:S01]  /*2b60*/  @P2 FMUL R52, R52, 0.25 ;  /* 0x3e80000034342820 */ /* 0x000fe20000400000 */
[C---:B---3--:R-:W-:Y:S02]  /*2b70*/  FSETP.GT.AND P2, PT, R53.reuse, 8.50705917302346158658e+37, PT ;  /* 0x7e8000003500780b */ /* 0x048fe40003f44000 */
[----:B------:R-:W-:Y:S02]  /*2b80*/  FSETP.GEU.AND P4, PT, R53, 1.175494350822287508e-38, PT ;  /* 0x008000003500780b */ /* 0x000fe40003f8e000 */
[----:B------:R-:W-:-:S09]  /*2b90*/  FSEL R21, R45, 1, P2 ;  /* 0x3f8000002d157808 */ /* 0x000fd20001000000 */
[----:B------:R-:W-:Y:S01]  /*2ba0*/  @P2 FMUL R53, R53, 0.25 ;  /* 0x3e80000035352820 */ /* 0x000fe20000400000 */
[C---:B-1----:R-:W-:Y:S01]  /*2bb0*/  FSETP.GT.AND P2, PT, R54.reuse, 8.50705917302346158658e+37, PT ;  /* 0x7e8000003600780b */ /* 0x042fe20003f44000 */
[----:B------:R-:W-:Y:S01]  /*2bc0*/  VIADD R15, R41, 0xfffffe70 ;  /* 0xfffffe70290f7836 */ /* 0x000fe20000000000 */
[----:B------:R-:W-:Y:S02]  /*2bd0*/  P2R R56, PR, RZ, 0x2 ;  /* 0x00000002ff387803 */ /* 0x000fe40000000000 */
[----:B------:R-:W-:Y:S02]  /*2be0*/  FSETP.GEU.AND P1, PT, R54, 1.175494350822287508e-38, PT ;  /* 0x008000003600780b */ /* 0x000fe40003f2e000 */
[----:B------:R-:W-:-:S07]  /*2bf0*/  FSEL R23, R45, 1, P2 ;  /* 0x3f8000002d177808 */ /* 0x000fce0001000000 */
[----:B------:R-:W-:Y:S01]  /*2c00*/  @P2 FMUL R54, R54, 0.25 ;  /* 0x3e80000036362820 */ /* 0x000fe20000400000 */
[----:B0-----:R-:W-:Y:S01]  /*2c10*/  IMAD.MOV.U32 R10, RZ, RZ, RZ ;  /* 0x000000ffff0a7224 */ /* 0x001fe200078e00ff */
[----:B--2---:R-:W-:-:S05]  /*2c20*/  SEL R12, R12, RZ, !P0 ;  /* 0x000000ff0c0c7207 */ /* 0x004fca0004000000 */
[----:B------:R-:W-:-:S04]  /*2c30*/  FADD R14, R12, 9.9999997473787516356e-06 ;  /* 0x3727c5ac0c0e7421 */ /* 0x000fc80000000000 */
[----:B------:R-:W0:Y:S02]  /*2c40*/  MUFU.SQRT R55, R14 ;  /* 0x0000000e00377308 */ /* 0x000e240000002000 */
[C---:B0-----:R-:W-:Y:S02]  /*2c50*/  FSETP.GT.AND P3, PT, R55.reuse, 8.50705917302346158658e+37, PT ;  /* 0x7e8000003700780b */ /* 0x041fe40003f64000 */
[----:B------:R-:W-:Y:S02]  /*2c60*/  FSETP.GEU.AND P2, PT, R55, 1.175494350822287508e-38, PT ;  /* 0x008000003700780b */ /* 0x000fe40003f4e000 */
[----:B------:R-:W-:-:S09]  /*2c70*/  FSEL R44, R45, 1, P3 ;  /* 0x3f8000002d2c7808 */ /* 0x000fd20001800000 */
[----:B------:R-:W-:Y:S01]  /*2c80*/  @P3 FMUL R55, R55, 0.25 ;  /* 0x3e80000037373820 */ /* 0x000fe20000400000 */
[----:B------:R-:W-:Y:S01]  /*2c90*/  ISETP.GE.U32.AND P3, PT, R15, 0x40, PT ;  /* 0x000000400f00780c */ /* 0x000fe20003f66070 */
[----:B------:R-:W-:-:S12]  /*2ca0*/  IMAD.WIDE R12, R41, 0x4, R24 ;  /* 0x00000004290c7825 */ /* 0x000fd800078e0218 */
[----:B------:R-:W2:Y:S01]  /*2cb0*/  @!P3 LDG.E.EL R10, desc[UR4][R12.64+-0x640] ;  /* 0xfff9c0040c0ab981 */ /* 0x000ea2000c2e1900 */
[----:B------:R-:W-:-:S06]  /*2cc0*/  IMAD.MOV.U32 R16, RZ, RZ, RZ ;  /* 0x000000ffff107224 */ /* 0x000fcc00078e00ff */
[----:B------:R-:W3:Y:S01]  /*2cd0*/  @!P3 LDG.E.EL R16, desc[UR4][R12.64+-0x640] ;  /* 0xfff9c0040c10b981 */ /* 0x000ee2000c2e1900 */
[----:B--2---:R-:W-:-:S05]  /*2ce0*/  SEL R10, R10, RZ, !P3 ;  /* 0x000000ff0a0a7207 */ /* 0x004fca0005800000 */
[----:B------:R-:W-:Y:S01]  /*2cf0*/  FADD R14, R10, 9.9999997473787516356e-06 ;  /* 0x3727c5ac0a0e7421 */ /* 0x000fe20000000000 */
[----:B------:R-:W-:-:S06]  /*2d00*/  IMAD.MOV.U32 R10, RZ, RZ, RZ ;  /* 0x000000ffff0a7224 */ /* 0x000fcc00078e00ff */
[----:B------:R-:W2:Y:S01]  /*2d10*/  @!P3 LDG.E.EL R10, desc[UR4][R12.64+-0x640] ;  /* 0xfff9c0040c0ab981 */ /* 0x000ea2000c2e1900 */
[----:B---3--:R-:W-:-:S05]  /*2d20*/  SEL R11, R16, RZ, !P3 ;  /* 0x000000ff100b7207 */ /* 0x008fca0005800000 */
[----:B------:R-:W-:-:S04]  /*2d30*/  FADD R11, R11, 9.9999997473787516356e-06 ;  /* 0x3727c5ac0b0b7421 */ /* 0x000fc80000000000 */
[----:B------:R0:W1:Y:S01]  /*2d40*/  MUFU.SQRT R15, R11 ;  /* 0x0000000b000f7308 */ /* 0x0000620000002000 */
[----:B--2---:R-:W-:-:S05]  /*2d50*/  SEL R10, R10, RZ, !P3 ;  /* 0x000000ff0a0a7207 */ /* 0x004fca0005800000 */
[----:B0-----:R-:W-:Y:S01]  /*2d60*/  FADD R11, R10, 9.9999997473787516356e-06 ;  /* 0x3727c5ac0a0b7421 */ /* 0x001fe20000000000 */
[----:B------:R-:W-:-:S06]  /*2d70*/  IMAD.MOV.U32 R10, RZ, RZ, RZ ;  /* 0x000000ffff0a7224 */ /* 0x000fcc00078e00ff */
[----:B------:R-:W2:Y:S01]  /*2d80*/  @!P3 LDG.E.EL R10, desc[UR4][R12.64+-0x640] ;  /* 0xfff9c0040c0ab981 */ /* 0x000ea2000c2e1900 */
[----:B------:R-:W-:Y:S01]  /*2d90*/  @!P2 FMUL R55, R55, 16777216 ;  /* 0x4b8000003737a820 */ /* 0x000fe20000400000 */
[----:B------:R-:W-:Y:S01]  /*2da0*/  @!P2 FMUL R44, R44, 16777216 ;  /* 0x4b8000002c2ca820 */ /* 0x000fe20000400000 */
[----:B------:R-:W-:Y:S01]  /*2db0*/  ISETP.GE.U32.AND P2, PT, R42, 0x120, PT ;  /* 0x000001202a00780c */ /* 0x000fe20003f46070 */
[----:B------:R-:W-:Y:S01]  /*2dc0*/  IMAD.WIDE R8, R41, 0x4, R8 ;  /* 0x0000000429087825 */ /* 0x000fe200078e0208 */
[----:B------:R-:W0:Y:S01]  /*2dd0*/  MUFU.SQRT R16, R14 ;  /* 0x0000000e00107308 */ /* 0x000e220000002000 */
[----:B--2---:R-:W-:-:S05]  /*2de0*/  SEL R10, R10, RZ, !P3 ;  /* 0x000000ff0a0a7207 */ /* 0x004fca0005800000 */
[----:B------:R-:W-:-:S04]  /*2df0*/  FADD R10, R10, 9.9999997473787516356e-06 ;  /* 0x3727c5ac0a0a7421 */ /* 0x000fc80000000000 */
[----:B------:R2:W-:Y:S02]  /*2e00*/  MUFU.SQRT R66, R10 ;  /* 0x0000000a00427308 */ /* 0x0005e40000002000 */
[----:B--2---:R-:W-:-:S06]  /*2e10*/  IMAD.MOV.U32 R10, RZ, RZ, RZ ;  /* 0x000000ffff0a7224 */ /* 0x004fcc00078e00ff */
[----:B------:R-:W2:Y:S01]  /*2e20*/  @!P2 LDG.E.EL R10, desc[UR4][R8.64+-0x1c0] ;  /* 0xfffe4004080aa981 */ /* 0x000ea2000c2e1900 */
[----:B------:R-:W3:Y:S01]  /*2e30*/  MUFU.SQRT R17, R11 ;  /* 0x0000000b00117308 */ /* 0x000ee20000002000 */
[----:B------:R-:W-:Y:S02]  /*2e40*/  P2R R60, PR, RZ, 0x1 ;  /* 0x00000001ff3c7803 */ /* 0x000fe40000000000 */
[----:B-1----:R-:W-:-:S04]  /*2e50*/  FSETP.GEU.AND P0, PT, R15, 1.175494350822287508e-38, PT ;  /* 0x008000000f00780b */ /* 0x002fc80003f0e000 */
[----:B------:R-:W-:Y:S02]  /*2e60*/  P2R R61, PR, RZ, 0x1 ;  /* 0x00000001ff3d7803 */ /* 0x000fe40000000000 */
[----:B0-----:R-:W-:-:S04]  /*2e70*/  FSETP.GEU.AND P0, PT, R16, 1.175494350822287508e-38, PT ;  /* 0x008000001000780b */ /* 0x001fc80003f0e000 */
[----:B------:R-:W-:Y:S02]  /*2e80*/  P2R R57, PR, RZ, 0x1 ;  /* 0x00000001ff397803 */ /* 0x000fe40000000000 */
[----:B---3--:R-:W-:-:S04]  /*2e90*/  FSETP.GEU.AND P0, PT, R17, 1.175494350822287508e-38, PT ;  /* 0x008000001100780b */ /* 0x008fc80003f0e000 */
[----:B------:R-:W-:Y:S02]  /*2ea0*/  P2R R11, PR, RZ, 0x1 ;  /* 0x00000001ff0b7803 */ /* 0x000fe40000000000 */
[----:B------:R-:W-:Y:S02]  /*2eb0*/  P2R R59, PR, RZ, 0x8 ;  /* 0x00000008ff3b7803 */ /* 0x000fe40000000000 */
[----:B------:R-:W-:Y:S02]  /*2ec0*/  ISETP.NE.AND P3, PT, R11, RZ, PT ;  /* 0x000000ff0b00720c */ /* 0x000fe40003f65270 */
[----:B--2---:R-:W-:-:S05]  /*2ed0*/  SEL R10, R10, RZ, !P2 ;  /* 0x000000ff0a0a7207 */ /* 0x004fca0005000000 */
[----:B------:R-:W-:Y:S01]  /*2ee0*/  FADD R11, R10, 9.9999997473787516356e-06 ;  /* 0x3727c5ac0a0b7421 */ /* 0x000fe20000000000 */
[----:B------:R-:W-:-:S06]  /*2ef0*/  IMAD.MOV.U32 R10, RZ, RZ, RZ ;  /* 0x000000ffff0a7224 */ /* 0x000fcc00078e00ff */
[----:B------:R-:W2:Y:S02]  /*2f00*/  @!P2 LDG.E.EL R10, desc[UR4][R8.64+-0x1c0] ;  /* 0xfffe4004080aa981 */ /* 0x000ea4000c2e1900 */
[----:B--2---:R-:W-:-:S05]  /*2f10*/  SEL R10, R10, RZ, !P2 ;  /* 0x000000ff0a0a7207 */ /* 0x004fca0005000000 */
[----:B------:R-:W-:Y:S01]  /*2f20*/  FADD R12, R10, 9.9999997473787516356e-06 ;  /* 0x3727c5ac0a0c7421 */ /* 0x000fe20000000000 */
[----:B------:R-:W-:-:S06]  /*2f30*/  IMAD.MOV.U32 R10, RZ, RZ, RZ ;  /* 0x000000ffff0a7224 */ /* 0x000fcc00078e00ff */
[----:B------:R-:W2:Y:S01]  /*2f40*/  @!P2 LDG.E.EL R10, desc[UR4][R8.64+-0x1c0] ;  /* 0xfffe4004080aa981 */ /* 0x000ea2000c2e1900 */
[----:B------:R0:W1:Y:S01]  /*2f50*/  MUFU.SQRT R83, R11 ;  /* 0x0000000b00537308 */ /* 0x0000620000002000 */
[----:B------:R-:W-:-:S04]  /*2f60*/  FSETP.GT.AND P6, PT, R15, 8.50705917302346158658e+37, PT ;  /* 0x7e8000000f00780b */ /* 0x000fc80003fc4000 */
[----:B------:R-:W-:-:S09]  /*2f70*/  FSEL R19, R45, 1, P6 ;  /* 0x3f8000002d137808 */ /* 0x000fd20003000000 */
[----:B------:R-:W-:Y:S01]  /*2f80*/  @P6 FMUL R15, R15, 0.25 ;  /* 0x3e8000000f0f6820 */ /* 0x000fe20000400000 */
[----:B------:R-:W-:-:S04]  /*2f90*/  FSETP.GT.AND P6, PT, R16, 8.50705917302346158658e+37, PT ;  /* 0x7e8000001000780b */ /* 0x000fc80003fc4000 */
[----:B------:R-:W-:Y:S02]  /*2fa0*/  FSEL R25, R45, 1, P6 ;  /* 0x3f8000002d197808 */ /* 0x000fe40003000000 */
[----:B--2---:R-:W-:-:S05]  /*2fb0*/  SEL R10, R10, RZ, !P2 ;  /* 0x000000ff0a0a7207 */ /* 0x004fca0005000000 */
[----:B0-----:R-:W-:Y:S01]  /*2fc0*/  FADD R11, R10, 9.9999997473787516356e-06 ;  /* 0x3727c5ac0a0b7421 */ /* 0x001fe20000000000 */
[----:B------:R-:W-:-:S06]  /*2fd0*/  IMAD.MOV.U32 R10, RZ, RZ, RZ ;  /* 0x000000ffff0a7224 */ /* 0x000fcc00078e00ff */
[----:B------:R-:W2:Y:S01]  /*2fe0*/  @!P2 LDG.E.EL R10, desc[UR4][R8.64+-0x1c0] ;  /* 0xfffe4004080aa981 */ /* 0x000ea2000c2e1900 */
[----:B------:R-:W-:Y:S01]  /*2ff0*/  @P6 FMUL R16, R16, 0.25 ;  /* 0x3e80000010106820 */ /* 0x000fe20000400000 */
[----:B------:R-:W-:-:S04]  /*3000*/  FSETP.GT.AND P6, PT, R17, 8.50705917302346158658e+37, PT ;  /* 0x7e8000001100780b */ /* 0x000fc80003fc4000 */
[----:B------:R-:W-:-:S09]  /*3010*/  FSEL R14, R45, 1, P6 ;  /* 0x3f8000002d0e7808 */ /* 0x000fd20003000000 */
[----:B------:R-:W-:Y:S01]  /*3020*/  @P6 FMUL R17, R17, 0.25 ;  /* 0x3e80000011116820 */ /* 0x000fe20000400000 */
[C---:B------:R-:W-:Y:S01]  /*3030*/  FSETP.GT.AND P6, PT, R66.reuse, 8.50705917302346158658e+37, PT ;  /* 0x7e8000004200780b */ /* 0x040fe20003fc4000 */
[----:B------:R-:W0:Y:S01]  /*3040*/  MUFU.SQRT R84, R12 ;  /* 0x0000000c00547308 */ /* 0x000e220000002000 */
[----:B------:R-:W-:Y:S02]  /*3050*/  FSETP.GEU.AND P0, PT, R66, 1.175494350822287508e-38, PT ;  /* 0x008000004200780b */ /* 0x000fe40003f0e000 */
[----:B------:R-:W-:-:S09]  /*3060*/  FSEL R24, R45, 1, P6 ;  /* 0x3f8000002d187808 */ /* 0x000fd20003000000 */
[----:B------:R-:W-:Y:S01]  /*3070*/  @P6 FMUL R66, R66, 0.25 ;  /* 0x3e80000042426820 */ /* 0x000fe20000400000 */
[C---:B-1----:R-:W-:Y:S01]  /*3080*/  FSETP.GT.AND P6, PT, R83.reuse, 8.50705917302346158658e+37, PT ;  /* 0x7e8000005300780b */ /* 0x042fe20003fc4000 */
[----:B------:R-:W-:Y:S01]  /*3090*/  @!P5 FMUL R52, R52, 16777216 ;  /* 0x4b8000003434d820 */ /* 0x000fe20000400000 */
[----:B------:R-:W-:Y:S01]  /*30a0*/  @!P5 FMUL R22, R22, 16777216 ;  /* 0x4b8000001616d820 */ /* 0x000fe20000400000 */
[----:B------:R-:W-:Y:S01]  /*30b0*/  FSETP.GEU.AND P5, PT, R83, 1.175494350822287508e-38, PT ;  /* 0x008000005300780b */ /* 0x000fe20003fae000 */
[----:B------:R-:W1:Y:S01]  /*30c0*/  MUFU.SQRT R85, R11 ;  /* 0x0000000b00557308 */ /* 0x000e620000002000 */
[----:B------:R-:W-:Y:S02]  /*30d0*/  FSEL R67, R45, 1, P6 ;  /* 0x3f8000002d437808 */ /* 0x000fe40003000000 */
[----:B------:R-:W-:-:S06]  /*30e0*/  P2R R58, PR, RZ, 0x1 ;  /* 0x00000001ff3a7803 */ /* 0x000fcc0000000000 */
[----:B------:R-:W-:Y:S01]  /*30f0*/  @P6 FMUL R83, R83, 0.25 ;  /* 0x3e80000053536820 */ /* 0x000fe20000400000 */
[----:B0-----:R-:W-:Y:S02]  /*3100*/  FSETP.GT.AND P6, PT, R84, 8.50705917302346158658e+37, PT ;  /* 0x7e8000005400780b */ /* 0x001fe40003fc4000 */
[----:B------:R-:W-:Y:S01]  /*3110*/  ISETP.NE.AND P0, PT, R57, RZ, PT ;  /* 0x000000ff3900720c */ /* 0x000fe20003f05270 */
[----:B------:R-:W-:Y:S01]  /*3120*/  @!P1 FMUL R54, R54, 16777216 ;  /* 0x4b80000036369820 */ /* 0x000fe20000400000 */
[----:B------:R-:W-:Y:S02]  /*3130*/  @!P1 FMUL R23, R23, 16777216 ;  /* 0x4b80000017179820 */ /* 0x000fe40000400000 */
[----:B------:R-:W-:Y:S02]  /*3140*/  P2R R57, PR, RZ, 0x1 ;  /* 0x00000001ff397803 */ /* 0x000fe40000000000 */
[----:B------:R-:W-:Y:S02]  /*3150*/  ISETP.NE.AND P0, PT, R61, RZ, PT ;  /* 0x000000ff3d00720c */ /* 0x000fe40003f05270 */
[----:B------:R-:W-:-:S02]  /*3160*/  FSETP.GEU.AND P1, PT, R84, 1.175494350822287508e-38, PT ;  /* 0x008000005400780b */ /* 0x000fc40003f2e000 */
[----:B------:R-:W-:Y:S01]  /*3170*/  FSEL R68, R45, 1, P6 ;  /* 0x3f8000002d447808 */ /* 0x000fe20003000000 */
[----:B------:R-:W-:Y:S01]  /*3180*/  @P6 FMUL R84, R84, 0.25 ;  /* 0x3e80000054546820 */ /* 0x000fe20000400000 */
[----:B-1----:R-:W-:Y:S02]  /*3190*/  FSETP.GT.AND P6, PT, R85, 8.50705917302346158658e+37, PT ;  /* 0x7e8000005500780b */ /* 0x002fe40003fc4000 */
[----:B------:R-:W-:Y:S01]  /*31a0*/  P2R R13, PR, RZ, 0x1 ;  /* 0x00000001ff0d7803 */ /* 0x000fe20000000000 */
[----:B------:R-:W-:Y:S01]  /*31b0*/  @!P4 FMUL R53, R53, 16777216 ;  /* 0x4b8000003535c820 */ /* 0x000fe20000400000 */
[----:B------:R-:W-:Y:S01]  /*31c0*/  @!P4 FMUL R21, R21, 16777216 ;  /* 0x4b8000001515c820 */ /* 0x000fe20000400000 */
[----:B------:R-:W-:Y:S02]  /*31d0*/  FSETP.GEU.AND P4, PT, R85, 1.175494350822287508e-38, PT ;  /* 0x008000005500780b */ /* 0x000fe40003f8e000 */
[----:B------:R-:W-:-:S06]  /*31e0*/  FSEL R72, R45, 1, P6 ;  /* 0x3f8000002d487808 */ /* 0x000fcc0003000000 */
[----:B------:R-:W-:Y:S01]  /*31f0*/  @P6 FMUL R85, R85, 0.25 ;  /* 0x3e80000055556820 */ /* 0x000fe20000400000 */
[----:B------:R-:W-:-:S06]  /*3200*/  @!P3 FMUL R17, R17, 16777216 ;  /* 0x4b8000001111b820 */ /* 0x000fcc0000400000 */
[----:B------:R-:W0:Y:S01]  /*3210*/  MUFU.RCP R17, R17 ;  /* 0x0000001100117308 */ /* 0x000e220000001000 */
[----:B------:R-:W-:Y:S01]  /*3220*/  @!P3 FMUL R14, R14, 16777216 ;  /* 0x4b8000000e0eb820 */ /* 0x000fe20000400000 */
[----:B------:R-:W-:-:S03]  /*3230*/  ISETP.NE.AND P3, PT, R59, RZ, PT ;  /* 0x000000ff3b00720c */ /* 0x000fc60003f65270 */
[----:B0-----:R-:W-:Y:S01]  /*3240*/  FMUL R99, R17, R14 ;  /* 0x0000000e11637220 */ /* 0x001fe20000400000 */
[----:B------:R-:W-:Y:S01]  /*3250*/  @!P1 FMUL R84, R84, 16777216 ;  /* 0x4b80000054549820 */ /* 0x000fe20000400000 */
[----:B------:R-:W-:Y:S01]  /*3260*/  @!P1 FMUL R68, R68, 16777216 ;  /* 0x4b80000044449820 */ /* 0x000fe20000400000 */
[----:B------:R-:W-:Y:S01]  /*3270*/  ISETP.NE.AND P1, PT, R56, RZ, PT ;  /* 0x000000ff3800720c */ /* 0x000fe20003f25270 */
[----:B------:R-:W-:Y:S01]  /*3280*/  IMAD.MOV.U32 R73, RZ, RZ, RZ ;  /* 0x000000ffff497224 */ /* 0x000fe200078e00ff */
[----:B------:R-:W-:Y:S02]  /*3290*/  CS2R R74, SRZ ;  /* 0x00000000004a7805 */ /* 0x000fe4000001ff00 */
[----:B------:R-:W-:Y:S01]  /*32a0*/  CS2R R76, SRZ ;  /* 0x00000000004c7805 */ /* 0x000fe2000001ff00 */
[----:B------:R-:W-:Y:S02]  /*32b0*/  IMAD.MOV.U32 R42, RZ, RZ, RZ ;  /* 0x000000ffff2a7224 */ /* 0x000fe400078e00ff */
[----:B------:R-:W-:-:S02]  /*32c0*/  IMAD.MOV.U32 R56, RZ, RZ, RZ ;  /* 0x000000ffff387224 */ /* 0x000fc400078e00ff */
[----:B------:R-:W-:Y:S01]  /*32d0*/  @!P5 FMUL R83, R83, 16777216 ;  /* 0x4b8000005353d820 */ /* 0x000fe20000400000 */
[----:B------:R-:W-:Y:S01]  /*32e0*/  @!P5 FMUL R67, R67, 16777216 ;  /* 0x4b8000004343d820 */ /* 0x000fe20000400000 */
[----:B------:R-:W-:Y:S02]  /*32f0*/  ISETP.NE.AND P5, PT, R64, RZ, PT ;  /* 0x000000ff4000720c */ /* 0x000fe40003fa5270 */
[----:B------:R-:W-:Y:S02]  /*3300*/  CS2R R64, SRZ ;  /* 0x0000000000407805 */ /* 0x000fe4000001ff00 */
[----:B------:R-:W-:Y:S02]  /*3310*/  CS2R R62, SRZ ;  /* 0x00000000003e7805 */ /* 0x000fe4000001ff00 */
[----:B------:R-:W-:Y:S01]  /*3320*/  CS2R R88, SRZ ;  /* 0x0000000000587805 */ /* 0x000fe2000001ff00 */
[----:B------:R-:W-:Y:S01]  /*3330*/  IMAD.MOV.U32 R87, RZ, RZ, RZ ;  /* 0x000000ffff577224 */ /* 0x000fe200078e00ff */
[----:B------:R-:W-:Y:S01]  /*3340*/  CS2R R90, SRZ ;  /* 0x00000000005a7805 */ /* 0x000fe2000001ff00 */
[----:B------:R-:W-:Y:S01]  /*3350*/  IMAD.WIDE R32, R41, 0x4, R32 ;  /* 0x0000000429207825 */ /* 0x000fe200078e0220 */
[----:B------:R-:W-:-:S02]  /*3360*/  CS2R R70, SRZ ;  /* 0x0000000000467805 */ /* 0x000fc4000001ff00 */
[----:B------:R-:W-:Y:S02]  /*3370*/  CS2R R78, SRZ ;  /* 0x00000000004e7805 */ /* 0x000fe4000001ff00 */
[----:B------:R-:W-:Y:S01]  /*3380*/  CS2R R92, SRZ ;  /* 0x00000000005c7805 */ /* 0x000fe2000001ff00 */
[----:B------:R-:W-:Y:S01]  /*3390*/  IMAD.MOV.U32 R69, RZ, RZ, RZ ;  /* 0x000000ffff457224 */ /* 0x000fe200078e00ff */
[----:B------:R-:W3:Y:S01]  /*33a0*/  @!P3 LDG.E.EL R89, desc[UR4][R32.64+-0x640] ;  /* 0xfff9c0042059b981 */ /* 0x000ee2000c2e1900 */
[----:B------:R-:W-:Y:S01]  /*33b0*/  IMAD.WIDE R26, R41, 0x4, R26 ;  /* 0x00000004291a7825 */ /* 0x000fe200078e021a */
[----:B------:R-:W-:Y:S02]  /*33c0*/  CS2R R94, SRZ ;  /* 0x00000000005e7805 */ /* 0x000fe4000001ff00 */
[----:B------:R-:W4:Y:S01]  /*33d0*/  @!P3 LDG.E.EL R87, desc[UR4][R32.64+-0x640] ;  /* 0xfff9c0042057b981 */ /* 0x000f22000c2e1900 */
[----:B------:R-:W-:-:S03]  /*33e0*/  CS2R R96, SRZ ;  /* 0x0000000000607805 */ /* 0x000fc6000001ff00 */
[----:B------:R-:W5:Y:S04]  /*33f0*/  @!P3 LDG.E.EL R88, desc[UR4][R32.64+-0x640] ;  /* 0xfff9c0042058b981 */ /* 0x000f68000c2e1900 */
[----:B------:R0:W3:Y:S04]  /*3400*/  @!P3 LDG.E.EL R90, desc[UR4][R32.64+-0x640] ;  /* 0xfff9c004205ab981 */ /* 0x0000e8000c2e1900 */
[----:B------:R-:W3:Y:S04]  /*3410*/  @!P3 LDG.E.EL R93, desc[UR4][R26.64+-0x640] ;  /* 0xfff9c0041a5db981 */ /* 0x000ee8000c2e1900 */
[----:B------:R-:W3:Y:S01]  /*3420*/  @!P3 LDG.E.EL R94, desc[UR4][R26.64+-0x640] ;  /* 0xfff9c0041a5eb981 */ /* 0x000ee2000c2e1900 */
[----:B0-----:R-:W-:-:S03]  /*3430*/  IMAD.MOV.U32 R32, RZ, RZ, RZ ;  /* 0x000000ffff207224 */ /* 0x001fc600078e00ff */
[----:B------:R-:W3:Y:S01]  /*3440*/  @!P3 LDG.E.EL R92, desc[UR4][R26.64+-0x640] ;  /* 0xfff9c0041a5cb981 */ /* 0x000ee2000c2e1900 */
[----:B------:R-:W-:Y:S01]  /*3450*/  @!P4 FMUL R85, R85, 16777216 ;  /* 0x4b8000005555c820 */ /* 0x000fe20000400000 */
[----:B------:R-:W-:Y:S02]  /*3460*/  @!P4 FMUL R72, R72, 16777216 ;  /* 0x4b8000004848c820 */ /* 0x000fe40000400000 */
[----:B------:R-:W3:Y:S01]  /*3470*/  @!P3 LDG.E.EL R91, desc[UR4][R26.64+-0x640] ;  /* 0xfff9c0041a5bb981 */ /* 0x000ee2000c2e1900 */
[----:B------:R-:W-:Y:S02]  /*3480*/  ISETP.NE.AND P4, PT, R18, RZ, PT ;  /* 0x000000ff1200720c */ /* 0x000fe40003f85270 */
[----:B--2---:R-:W-:-:S05]  /*3490*/  SEL R10, R10, RZ, !P2 ;  /* 0x000000ff0a0a7207 */ /* 0x004fca0005000000 */
[----:B------:R-:W-:-:S04]  /*34a0*/  FADD R10, R10, 9.9999997473787516356e-06 ;  /* 0x3727c5ac0a0a7421 */ /* 0x000fc80000000000 */
[----:B------:R0:W1:Y:S02]  /*34b0*/  MUFU.SQRT R86, R10 ;  /* 0x0000000a00567308 */ /* 0x0000640000002000 */
[----:B0-----:R-:W0:Y:S01]  /*34c0*/  LDC.64 R10, c[0x0][0x240] ;  /* 0x00009000ff0a7b82 */ /* 0x001e220000000a00 */
[C---:B-1----:R-:W-:Y:S02]  /*34d0*/  FSETP.GT.AND P0, PT, R86.reuse, 8.50705917302346158658e+37, PT ;  /* 0x7e8000005600780b */ /* 0x042fe40003f04000 */
[----:B------:R-:W-:Y:S02]  /*34e0*/  FSETP.GEU.AND P6, PT, R86, 1.175494350822287508e-38, PT ;  /* 0x008000005600780b */ /* 0x000fe40003fce000 */
[----:B------:R-:W-:-:S09]  /*34f0*/  FSEL R81, R45, 1, P0 ;  /* 0x3f8000002d517808 */ /* 0x000fd20000000000 */
[----:B------:R-:W-:Y:S01]  /*3500*/  @P0 FMUL R86, R86, 0.25 ;  /* 0x3e80000056560820 */ /* 0x000fe20000400000 */
[----:B------:R-:W-:Y:S02]  /*3510*/  ISETP.NE.AND P0, PT, R13, RZ, PT ;  /* 0x000000ff0d00720c */ /* 0x000fe40003f05270 */
[----:B------:R-:W1:Y:S11]  /*3520*/  LDC.64 R12, c[0x0][0x250] ;  /* 0x00009400ff0c7b82 */ /* 0x000e760000000a00 */
[----:B------:R-:W-:Y:S01]  /*3530*/  @!P0 FMUL R15, R15, 16777216 ;  /* 0x4b8000000f0f8820 */ /* 0x000fe20000400000 */
[----:B------:R-:W-:Y:S01]  /*3540*/  @!P0 FMUL R19, R19, 16777216 ;  /* 0x4b80000013138820 */ /* 0x000fe20000400000 */
[----:B------:R-:W-:-:S02]  /*3550*/  ISETP.NE.AND P0, PT, R57, RZ, PT ;  /* 0x000000ff3900720c */ /* 0x000fc40003f05270 */
[----:B------:R2:W-:Y:S02]  /*3560*/  MUFU.RCP R80, R15 ;  /* 0x0000000f00507308 */ /* 0x0005e40000001000 */
[----:B--2---:R-:W2:Y:S09]  /*3570*/  LDC.64 R14, c[0x0][0x258] ;  /* 0x00009600ff0e7b82 */ /* 0x004eb20000000a00 */
[----:B------:R-:W-:Y:S01]  /*3580*/  @!P0 FMUL R16, R16, 16777216 ;  /* 0x4b80000010108820 */ /* 0x000fe20000400000 */
[----:B------:R-:W-:Y:S01]  /*3590*/  @!P0 FMUL R25, R25, 16777216 ;  /* 0x4b80000019198820 */ /* 0x000fe20000400000 */
[----:B------:R-:W-:-:S02]  /*35a0*/  ISETP.NE.AND P0, PT, R58, RZ, PT ;  /* 0x000000ff3a00720c */ /* 0x000fc40003f05270 */
[----:B------:R-:W1:Y:S01]  /*35b0*/  MUFU.RCP R82, R16 ;  /* 0x0000001000527308 */ /* 0x000e620000001000 */
[----:B------:R-:W-:Y:S01]  /*35c0*/  CS2R R58, SRZ ;  /* 0x00000000003a7805 */ /* 0x000fe2000001ff00 */
[----:B------:R-:W-:Y:S02]  /*35d0*/  IMAD.MOV.U32 R57, RZ, RZ, RZ ;  /* 0x000000ffff397224 */ /* 0x000fe400078e00ff */
[----:B0-----:R-:W-:-:S07]  /*35e0*/  IMAD.WIDE R8, R43, 0x4, R10 ;  /* 0x000000042b087825 */ /* 0x001fce00078e020a */
[----:B------:R-:W-:Y:S01]  /*35f0*/  @!P0 FMUL R66, R66, 16777216 ;  /* 0x4b80000042428820 */ /* 0x000fe20000400000 */
[----:B------:R-:W-:Y:S01]  /*3600*/  @!P0 FMUL R24, R24, 16777216 ;  /* 0x4b80000018188820 */ /* 0x000fe20000400000 */
[----:B------:R-:W-:Y:S02]  /*3610*/  ISETP.NE.AND P0, PT, R60, RZ, PT ;  /* 0x000000ff3c00720c */ /* 0x000fe40003f05270 */
[----:B------:R-:W-:Y:S01]  /*3620*/  CS2R R60, SRZ ;  /* 0x00000000003c7805 */ /* 0x000fe2000001ff00 */
[----:B-1----:R-:W-:Y:S01]  /*3630*/  FMUL R82, R82, R25 ;  /* 0x0000001952527220 */ /* 0x002fe20000400000 */
[----:B------:R-:W-:Y:S01]  /*3640*/  IMAD.MOV.U32 R25, RZ, RZ, RZ ;  /* 0x000000ffff197224 */ /* 0x000fe200078e00ff */
[----:B------:R-:W0:Y:S01]  /*3650*/  LDC.64 R16, c[0x0][0x238] ;  /* 0x00008e00ff107b82 */ /* 0x000e220000000a00 */
[----:B------:R-:W-:-:S04]  /*3660*/  IMAD.WIDE R10, R41, 0x4, R10 ;  /* 0x00000004290a7825 */ /* 0x000fc800078e020a */
[----:B------:R-:W-:Y:S01]  /*3670*/  IMAD.MOV.U32 R45, RZ, RZ, RZ ;  /* 0x000000ffff2d7224 */ /* 0x000fe200078e00ff */
[----:B------:R-:W4:Y:S04]  /*3680*/  @!P2 LDG.E.EL R73, desc[UR4][R10.64+-0x1c0] ;  /* 0xfffe40040a49a981 */ /* 0x000f28000c2e1900 */
[----:B------:R-:W4:Y:S04]  /*3690*/  @!P0 LDG.E.EL R58, desc[UR4][R8.64+-0x1c0] ;  /* 0xfffe4004083a8981 */ /* 0x000f28000c2e1900 */
[----:B------:R-:W4:Y:S04]  /*36a0*/  @!P0 LDG.E.EL R60, desc[UR4][R8.64+-0x1c0] ;  /* 0xfffe4004083c8981 */ /* 0x000f28000c2e1900 */
[----:B------:R-:W4:Y:S04]  /*36b0*/  @!P0 LDG.E.EL R61, desc[UR4][R8.64+-0x1c0] ;  /* 0xfffe4004083d8981 */ /* 0x000f28000c2e1900 */
[----:B------:R1:W4:Y:S04]  /*36c0*/  @!P0 LDG.E.EL R57, desc[UR4][R8.64+-0x1c0] ;  /* 0xfffe400408398981 */ /* 0x000328000c2e1900 */
[----:B------:R-:W4:Y:S04]  /*36d0*/  @!P2 LDG.E.EL R74, desc[UR4][R10.64+-0x1c0] ;  /* 0xfffe40040a4aa981 */ /* 0x000f28000c2e1900 */
[----:B------:R-:W4:Y:S01]  /*36e0*/  @!P2 LDG.E.EL R77, desc[UR4][R10.64+-0x1c0] ;  /* 0xfffe40040a4da981 */ /* 0x000f22000c2e1900 */
[----:B-1----:R-:W-:-:S03]  /*36f0*/  IMAD.WIDE R8, R43, 0x4, R12 ;  /* 0x000000042b087825 */ /* 0x002fc600078e020c */
[----:B------:R2:W4:Y:S04]  /*3700*/  @!P2 LDG.E.EL R76, desc[UR4][R10.64+-0x1c0] ;  /* 0xfffe40040a4ca981 */ /* 0x000528000c2e1900 */
[----:B------:R-:W4:Y:S04]  /*3710*/  @!P0 LDG.E.EL R25, desc[UR4][R8.64+-0x1c0] ;  /* 0xfffe400408198981 */ /* 0x000f28000c2e1900 */
[----:B------:R-:W4:Y:S01]  /*3720*/  @!P0 LDG.E.EL R42, desc[UR4][R8.64+-0x1c0] ;  /* 0xfffe4004082a8981 */ /* 0x000f22000c2e1900 */
[----:B--2---:R-:W-:-:S03]  /*3730*/  IMAD.WIDE R10, R43, 0x4, R14 ;  /* 0x000000042b0a7825 */ /* 0x004fc600078e020e */
[----:B------:R-:W2:Y:S04]  /*3740*/  @!P0 LDG.E.EL R45, desc[UR4][R8.64+-0x1c0] ;  /* 0xfffe4004082d8981 */ /* 0x000ea8000c2e1900 */
[----:B------:R1:W2:Y:S04]  /*3750*/  @!P0 LDG.E.EL R56, desc[UR4][R8.64+-0x1c0] ;  /* 0xfffe400408388981 */ /* 0x0002a8000c2e1900 */
[----:B------:R-:W2:Y:S04]  /*3760*/  @!P0 LDG.E.EL R59, desc[UR4][R10.64+-0x1c0] ;  /* 0xfffe40040a3b8981 */ /* 0x000ea8000c2e1900 */
[----:B------:R-:W2:Y:S01]  /*3770*/  @!P0 LDG.E.EL R62, desc[UR4][R10.64+-0x1c0] ;  /* 0xfffe40040a3e8981 */ /* 0x000ea2000c2e1900 */
[----:B-1----:R-:W-:-:S03]  /*3780*/  VIADD R9, R40, 0xffece000 ;  /* 0xffece00028097836 */ /* 0x002fc60000000000 */
[----:B------:R-:W2:Y:S01]  /*3790*/  @!P0 LDG.E.EL R63, desc[UR4][R10.64+-0x1c0] ;  /* 0xfffe40040a3f8981 */ /* 0x000ea2000c2e1900 */
[----:B------:R-:W-:Y:S01]  /*37a0*/  IMAD.WIDE R30, R9, 0x4, R30 ;  /* 0x00000004091e7825 */ /* 0x000fe200078e021e */
[----:B------:R-:W-:Y:S02]  /*37b0*/  CS2R R8, SRZ ;  /* 0x0000000000087805 */ /* 0x000fe4000001ff00 */
[----:B------:R1:W2:Y:S01]  /*37c0*/  @!P0 LDG.E.EL R64, desc[UR4][R10.64+-0x1c0] ;  /* 0xfffe40040a408981 */ /* 0x0002a2000c2e1900 */
[----:B------:R-:W-:Y:S01]  /*37d0*/  IMAD.MOV.U32 R43, RZ, RZ, RZ ;  /* 0x000000ffff2b7224 */ /* 0x000fe200078e00ff */
[----:B-1----:R-:W-:Y:S01]  /*37e0*/  CS2R R10, SRZ ;  /* 0x00000000000a7805 */ /* 0x002fe2000001ff00 */
[----:B------:R-:W-:-:S05]  /*37f0*/  IMAD.WIDE R12, R41, 0x4, R12 ;  /* 0x00000004290c7825 */ /* 0x000fca00078e020c */
[----:B------:R-:W2:Y:S01]  /*3800*/  @!P3 LDG.E.128 R8, desc[UR4][R30.64] ;  /* 0x000000041e08b981 */ /* 0x000ea2000c1e1d00 */
[----:B------:R-:W-:-:S03]  /*3810*/  IMAD.WIDE R14, R41, 0x4, R14 ;  /* 0x00000004290e7825 */ /* 0x000fc600078e020e */
[----:B------:R-:W2:Y:S01]  /*3820*/  @!P2 LDG.E.EL R65, desc[UR4][R12.64+-0x1c0] ;  /* 0xfffe40040c41a981 */ /* 0x000ea2000c2e1900 */
[----:B------:R-:W-:-:S03]  /*3830*/  IMAD.WIDE R40, R41, 0x4, R28 ;  /* 0x0000000429287825 */ /* 0x000fc600078e021c */
[----:B------:R-:W2:Y:S01]  /*3840*/  @!P2 LDG.E.EL R71, desc[UR4][R12.64+-0x1c0] ;  /* 0xfffe40040c47a981 */ /* 0x000ea2000c2e1900 */
[----:B0-----:R-:W-:-:S03]  /*3850*/  IMAD.WIDE R28, R0, 0x4, R16 ;  /* 0x00000004001c7825 */ /* 0x001fc600078e0210 */
[----:B------:R-:W2:Y:S04]  /*3860*/  @!P2 LDG.E.EL R69, desc[UR4][R12.64+-0x1c0] ;  /* 0xfffe40040c45a981 */ /* 0x000ea8000c2e1900 */
[----:B------:R0:W2:Y:S04]  /*3870*/  @!P2 LDG.E.EL R70, desc[UR4][R12.64+-0x1c0] ;  /* 0xfffe40040c46a981 */ /* 0x0000a8000c2e1900 */
[----:B------:R-:W2:Y:S04]  /*3880*/  @!P2 LDG.E.EL R43, desc[UR4][R14.64+-0x1c0] ;  /* 0xfffe40040e2ba981 */ /* 0x000ea8000c2e1900 */
[----:B------:R-:W2:Y:S01]  /*3890*/  @!P2 LDG.E.EL R75, desc[UR4][R14.64+-0x1c0] ;  /* 0xfffe40040e4ba981 */ /* 0x000ea2000c2e1900 */
[----:B0-----:R-:W-:-:S03]  /*38a0*/  CS2R R12, SRZ ;  /* 0x00000000000c7805 */ /* 0x001fc6000001ff00 */
[----:B------:R-:W2:Y:S04]  /*38b0*/  @!P2 LDG.E.EL R78, desc[UR4][R14.64+-0x1c0] ;  /* 0xfffe40040e4ea981 */ /* 0x000ea8000c2e1900 */
[----:B------:R0:W2:Y:S04]  /*38c0*/  @!P2 LDG.E.EL R79, desc[UR4][R14.64+-0x1c0] ;  /* 0xfffe40040e4fa981 */ /* 0x0000a8000c2e1900 */
[----:B------:R-:W2:Y:S04]  /*38d0*/  @!P3 LDG.E.EL R32, desc[UR4][R40.64+-0x640] ;  /* 0xfff9c0042820b981 */ /* 0x000ea8000c2e1900 */
[----:B------:R-:W2:Y:S01]  /*38e0*/  @!P3 LDG.E.EL R97, desc[UR4][R40.64+-0x640] ;  /* 0xfff9c0042861b981 */ /* 0x000ea2000c2e1900 */
[----:B0-----:R-:W-:-:S03]  /*38f0*/  CS2R R14, SRZ ;  /* 0x00000000000e7805 */ /* 0x001fc6000001ff00 */
[----:B------:R-:W2:Y:S04]  /*3900*/  @!P3 LDG.E.EL R96, desc[UR4][R40.64+-0x640] ;  /* 0xfff9c0042860b981 */ /* 0x000ea8000c2e1900 */
[----:B------:R0:W2:Y:S01]  /*3910*/  @!P2 LDG.E.128 R12, desc[UR4][R28.64] ;  /* 0x000000041c0ca981 */ /* 0x0000a2000c1e1d00 */
[----:B------:R-:W-:-:S03]  /*3920*/  FMUL R80, R80, R19 ;  /* 0x0000001350507220 */ /* 0x000fc60000400000 */
[----:B------:R1:W2:Y:S01]  /*3930*/  @!P3 LDG.E.EL R95, desc[UR4][R40.64+-0x640] ;  /* 0xfff9c004285fb981 */ /* 0x0002a2000c2e1900 */
[----:B------:R-:W-:Y:S01]  /*3940*/  IMAD.WIDE R26, R2, 0x4, R16 ;  /* 0x00000004021a7825 */ /* 0x000fe200078e0210 */
[----:B------:R-:W-:Y:S02]  /*3950*/  CS2R R16, SRZ ;  /* 0x0000000000107805 */ /* 0x000fe4000001ff00 */
[----:B------:R-:W-:-:S06]  /*3960*/  CS2R R18, SRZ ;  /* 0x0000000000127805 */ /* 0x000fcc000001ff00 */
[----:B------:R0:W2:Y:S01]  /*3970*/  @!P0 LDG.E.128 R16, desc[UR4][R26.64] ;  /* 0x000000041a108981 */ /* 0x0000a2000c1e1d00 */
[----:B------:R-:W0:Y:S08]  /*3980*/  MUFU.RCP R33, R66 ;  /* 0x0000004200217308 */ /* 0x000e300000001000 */
[----:B------:R-:W0:Y:S08]  /*3990*/  MUFU.RCP R31, R52 ;  /* 0x00000034001f7308 */ /* 0x000e300000001000 */
[----:B------:R-:W1:Y:S08]  /*39a0*/  MUFU.RCP R2, R83 ;  /* 0x0000005300027308 */ /* 0x000e700000001000 */
[----:B------:R-:W5:Y:S01]  /*39b0*/  MUFU.RCP R0, R53 ;  /* 0x0000003500007308 */ /* 0x000f620000001000 */
[----:B0-----:R-:W-:Y:S01]  /*39c0*/  FMUL R101, R33, R24 ;  /* 0x0000001821657220 */ /* 0x001fe20000400000 */
[----:B------:R-:W-:Y:S01]  /*39d0*/  FMUL R28, R31, R22 ;  /* 0x000000161f1c7220 */ /* 0x000fe20000400000 */
[----:B------:R-:W-:Y:S01]  /*39e0*/  @!P6 FMUL R86, R86, 16777216 ;  /* 0x4b8000005656e820 */ /* 0x000fe20000400000 */
[----:B---3--:R-:W-:Y:S01]  /*39f0*/  SEL R89, R89, RZ, !P3 ;  /* 0x000000ff59597207 */ /* 0x008fe20005800000 */
[----:B-1----:R-:W-:Y:S01]  /*3a00*/  FMUL R24, R2, R67 ;  /* 0x0000004302187220 */ /* 0x002fe20000400000 */
[----:B-----5:R-:W-:-:S02]  /*3a10*/  SEL R88, R88, RZ, !P3 ;  /* 0x000000ff58587207 */ /* 0x020fc40005800000 */
[----:B------:R-:W0:Y:S01]  /*3a20*/  MUFU.RCP R85, R85 ;  /* 0x0000005500557308 */ /* 0x000e220000001000 */
[----:B------:R-:W-:Y:S01]  /*3a30*/  FMUL R31, R0, R21 ;  /* 0x00000015001f7220 */ /* 0x000fe20000400000 */
[----:B------:R-:W-:-:S06]  /*3a40*/  SEL R21, R90, RZ, !P3 ;  /* 0x000000ff5a157207 */ /* 0x000fcc0005800000 */
[----:B------:R-:W1:Y:S01]  /*3a50*/  MUFU.RCP R86, R86 ;  /* 0x0000005600567308 */ /* 0x000e620000001000 */
[----:B------:R-:W-:Y:S02]  /*3a60*/  SEL R93, R93, RZ, !P3 ;  /* 0x000000ff5d5d7207 */ /* 0x000fe40005800000 */
[----:B------:R-:W-:-:S05]  /*3a70*/  SEL R22, R92, RZ, !P3 ;  /* 0x000000ff5c167207 */ /* 0x000fca0005800000 */
[----:B------:R-:W3:Y:S01]  /*3a80*/  MUFU.RCP R29, R84 ;  /* 0x00000054001d7308 */ /* 0x000ee20000001000 */
[----:B------:R-:W-:Y:S01]  /*3a90*/  @!P6 FMUL R81, R81, 16777216 ;  /* 0x4b8000005151e820 */ /* 0x000fe20000400000 */
[----:B0-----:R-:W-:-:S03]  /*3aa0*/  FMUL R41, R85, R72 ;  /* 0x0000004855297220 */ /* 0x001fc60000400000 */
[----:B-1----:R-:W-:Y:S01]  /*3ab0*/  FMUL R81, R86, R81 ;  /* 0x0000005156517220 */ /* 0x002fe20000400000 */
[----:B---3--:R-:W-:Y:S01]  /*3ac0*/  FMUL R29, R29, R68 ;  /* 0x000000441d1d7220 */ /* 0x008fe20000400000 */
[----:B------:R-:W-:-:S04]  /*3ad0*/  FSETP.GEU.AND P6, PT, R51, RZ, PT ;  /* 0x000000ff3300720b */ /* 0x000fc80003fce000 */
[----:B------:R-:W-:Y:S01]  /*3ae0*/  FSEL R51, R51, RZ, P6 ;  /* 0x000000ff33337208 */ /* 0x000fe20003000000 */
[----:B------:R-:W0:Y:S08]  /*3af0*/  MUFU.RCP R55, R55 ;  /* 0x0000003700377308 */ /* 0x000e300000001000 */
[----:B------:R-:W1:Y:S01]  /*3b00*/  MUFU.RCP R54, R54 ;  /* 0x0000003600367308 */ /* 0x000e620000001000 */
[----:B0-----:R-:W-:Y:S01]  /*3b10*/  FMUL R33, R55, R44 ;  /* 0x0000002c37217220 */ /* 0x001fe20000400000 */
[----:B-1----:R-:W-:Y:S01]  /*3b20*/  FMUL R23, R54, R23 ;  /* 0x0000001736177220 */ /* 0x002fe20000400000 */
[----:B----4-:R-:W-:-:S02]  /*3b30*/  SEL R77, R77, RZ, !P2 ;  /* 0x000000ff4d4d7207 */ /* 0x010fc40005000000 */
[----:B--2---:R-:W-:Y:S02]  /*3b40*/  SEL R2, R10, RZ, !P3 ;  /* 0x000000ff0a027207 */ /* 0x004fe40005800000 */
[----:B------:R-:W-:Y:S02]  /*3b50*/  SEL R0, R11, RZ, !P3 ;  /* 0x000000ff0b007207 */ /* 0x000fe40005800000 */
[----:B------:R-:W-:Y:S02]  /*3b60*/  SEL R9, R9, RZ, !P3 ;  /* 0x000000ff09097207 */ /* 0x000fe40005800000 */
[----:B------:R-:W-:Y:S02]  /*3b70*/  SEL R8, R8, RZ, !P3 ;  /* 0x000000ff08087207 */ /* 0x000fe40005800000 */
[----:B------:R-:W-:Y:S01]  /*3b80*/  SEL R11, R87, RZ, !P3 ;  /* 0x000000ff570b7207 */ /* 0x000fe20005800000 */
[----:B------:R-:W-:Y:S01]  /*3b90*/  FADD R2, R2, -R89 ;  /* 0x8000005902027221 */ /* 0x000fe20000000000 */
[----:B------:R-:W-:Y:S01]  /*3ba0*/  FADD R0, R0, -R21 ;  /* 0x8000001500007221 */ /* 0x000fe20000000000 */
[----:B------:R-:W-:Y:S01]  /*3bb0*/  FADD R9, R9, -R88 ;  /* 0x8000005809097221 */ /* 0x000fe20000000000 */
[----:B------:R-:W-:Y:S01]  /*3bc0*/  SEL R21, R94, RZ, !P3 ;  /* 0x000000ff5e157207 */ /* 0x000fe20005800000 */
[----:B------:R-:W-:Y:S01]  /*3bd0*/  FADD R11, R8, -R11 ;  /* 0x8000000b080b7221 */ /* 0x000fe20000000000 */
[----:B------:R-:W-:Y:S01]  /*3be0*/  FMUL R2, R99, R2 ;  /* 0x0000000263027220 */ /* 0x000fe20000400000 */
[----:B------:R-:W-:Y:S01]  /*3bf0*/  FMUL R0, R101, R0 ;  /* 0x0000000065007220 */ /* 0x000fe20000400000 */
[----:B------:R-:W-:Y:S01]  /*3c00*/  FMUL R9, R82, R9 ;  /* 0x0000000952097220 */ /* 0x000fe20000400000 */
[----:B------:R-:W-:Y:S01]  /*3c10*/  FMUL R11, R80, R11 ;  /* 0x0000000b500b7220 */ /* 0x000fe20000400000 */
[----:B------:R-:W-:-:S02]  /*3c20*/  SEL R71, R71, RZ, !P2 ;  /* 0x000000ff47477207 */ /* 0x000fc40005000000 */
[----:B------:R-:W-:Y:S02]  /*3c30*/  SEL R10, R32, RZ, !P3 ;  /* 0x000000ff200a7207 */ /* 0x000fe40005800000 */
[----:B------:R-:W-:-:S03]  /*3c40*/  SEL R8, R97, RZ, !P3 ;  /* 0x000000ff61087207 */ /* 0x000fc60005800000 */
[----:B------:R-:W-:Y:S01]  /*3c50*/  FFMA R10, R93, R2, R10 ;  /* 0x000000025d0a7223 */ /* 0x000fe2000000000a */
[----:B------:R-:W-:Y:S01]  /*3c60*/  SEL R27, R96, RZ, !P3 ;  /* 0x000000ff601b7207 */ /* 0x000fe20005800000 */
[----:B------:R-:W-:Y:S01]  /*3c70*/  FFMA R21, R21, R0, R8 ;  /* 0x0000000015157223 */ /* 0x000fe20000000008 */
[----:B------:R-:W-:-:S03]  /*3c80*/  SEL R2, R14, RZ, !P2 ;  /* 0x000000ff0e027207 */ /* 0x000fc60005000000 */
[----:B------:R-:W-:Y:S01]  /*3c90*/  FFMA R22, R22, R9, R27 ;  /* 0x0000000916167223 */ /* 0x000fe2000000001b */
[----:B------:R-:W-:Y:S02]  /*3ca0*/  SEL R0, R15, RZ, !P2 ;  /* 0x000000ff0f007207 */ /* 0x000fe40005000000 */
[----:B------:R-:W-:Y:S02]  /*3cb0*/  SEL R8, R13, RZ, !P2 ;  /* 0x000000ff0d087207 */ /* 0x000fe40005000000 */
[----:B------:R-:W-:Y:S02]  /*3cc0*/  SEL R27, R76, RZ, !P2 ;  /* 0x000000ff4c1b7207 */ /* 0x000fe40005000000 */
[----:B------:R-:W-:Y:S01]  /*3cd0*/  SEL R15, R74, RZ, !P2 ;  /* 0x000000ff4a0f7207 */ /* 0x000fe20005000000 */
[----:B------:R-:W-:Y:S01]  /*3ce0*/  FADD R2, R2, -R77 ;  /* 0x8000004d02027221 */ /* 0x000fe20000000000 */
[----:B------:R-:W-:Y:S02]  /*3cf0*/  SEL R14, R91, RZ, !P3 ;  /* 0x000000ff5b0e7207 */ /* 0x000fe40005800000 */
[----:B------:R-:W-:-:S02]  /*3d00*/  SEL R13, R95, RZ, !P3 ;  /* 0x000000ff5f0d7207 */ /* 0x000fc40005800000 */
[----:B------:R-:W-:Y:S01]  /*3d10*/  SEL R9, R12, RZ, !P2 ;  /* 0x000000ff0c097207 */ /* 0x000fe20005000000 */
[----:B------:R-:W-:Y:S01]  /*3d20*/  FADD R0, R0, -R27 ;  /* 0x8000001b00007221 */ /* 0x000fe20000000000 */
[----:B------:R-:W-:Y:S01]  /*3d30*/  SEL R12, R73, RZ, !P2 ;  /* 0x000000ff490c7207 */ /* 0x000fe20005000000 */
[----:B------:R-:W-:Y:S01]  /*3d40*/  FADD R8, R8, -R15 ;  /* 0x8000000f08087221 */ /* 0x000fe20000000000 */
[----:B------:R-:W-:Y:S01]  /*3d50*/  SEL R15, R69, RZ, !P2 ;  /* 0x000000ff450f7207 */ /* 0x000fe20005000000 */
[----:B------:R-:W-:Y:S01]  /*3d60*/  FFMA R13, R14, R11, R13 ;  /* 0x0000000b0e0d7223 */ /* 0x000fe2000000000d */
[----:B------:R-:W-:Y:S01]  /*3d70*/  SEL R78, R78, RZ, !P2 ;  /* 0x000000ff4e4e7207 */ /* 0x000fe20005000000 */
[----:B------:R-:W-:Y:S01]  /*3d80*/  FMUL R2, R41, R2 ;  /* 0x0000000229027220 */ /* 0x000fe20000400000 */
[----:B------:R-:W-:Y:S01]  /*3d90*/  SEL R11, R70, RZ, !P2 ;  /* 0x000000ff460b7207 */ /* 0x000fe20005000000 */
[----:B------:R-:W-:Y:S01]  /*3da0*/  FADD R9, R9, -R12 ;  /* 0x8000000c09097221 */ /* 0x000fe20000000000 */
[----:B------:R-:W-:Y:S01]  /*3db0*/  SEL R14, R79, RZ, !P2 ;  /* 0x000000ff4f0e7207 */ /* 0x000fe20005000000 */
[----:B------:R-:W-:Y:S01]  /*3dc0*/  FMUL R0, R81, R0 ;  /* 0x0000000051007220 */ /* 0x000fe20000400000 */
[----:B------:R-:W-:Y:S01]  /*3dd0*/  SEL R12, R75, RZ, !P2 ;  /* 0x000000ff4b0c7207 */ /* 0x000fe20005000000 */
[----:B------:R-:W-:Y:S01]  /*3de0*/  FMUL R8, R29, R8 ;  /* 0x000000081d087220 */ /* 0x000fe20000400000 */
[----:B------:R-:W-:Y:S01]  /*3df0*/  FFMA R15, R15, R2, R78 ;  /* 0x000000020f0f7223 */ /* 0x000fe2000000004e */
[----:B------:R-:W-:Y:S01]  /*3e00*/  SEL R2, R16, RZ, !P0 ;  /* 0x000000ff10027207 */ /* 0x000fe20004000000 */
[----:B------:R-:W-:Y:S01]  /*3e10*/  FFMA R14, R11, R0, R14 ;  /* 0x000000000b0e7223 */ /* 0x000fe2000000000e */
[----:B------:R-:W-:Y:S01]  /*3e20*/  SEL R16, R65, RZ, !P2 ;  /* 0x000000ff41107207 */ /* 0x000fe20005000000 */
[----:B------:R-:W-:Y:S01]  /*3e30*/  FMUL R9, R24, R9 ;  /* 0x0000000918097220 */ /* 0x000fe20000400000 */
[----:B------:R-:W-:Y:S01]  /*3e40*/  SEL R43, R43, RZ, !P2 ;  /* 0x000000ff2b2b7207 */ /* 0x000fe20005000000 */
[----:B------:R-:W-:Y:S01]  /*3e50*/  FFMA R24, R71, R8, R12 ;  /* 0x0000000847187223 */ /* 0x000fe2000000000c */
[----:B------:R-:W-:-:S02]  /*3e60*/  SEL R11, R58, RZ, !P0 ;  /* 0x000000ff3a0b7207 */ /* 0x000fc40004000000 */
[----:B------:R-:W-:Y:S01]  /*3e70*/  SEL R8, R17, RZ, !P0 ;  /* 0x000000ff11087207 */ /* 0x000fe20004000000 */
[----:B------:R-:W-:Y:S01]  /*3e80*/  FFMA R16, R16, R9, R43 ;  /* 0x0000000910107223 */ /* 0x000fe2000000002b */
[----:B------:R-:W-:Y:S01]  /*3e90*/  SEL R17, R60, RZ, !P0 ;  /* 0x000000ff3c117207 */ /* 0x000fe20004000000 */
[----:B------:R-:W-:Y:S01]  /*3ea0*/  FADD R9, R2, -R11 ;  /* 0x8000000b02097221 */ /* 0x000fe20000000000 */
[----:B------:R-:W-:Y:S02]  /*3eb0*/  SHF.R.U32.HI R12, RZ, 0x3, R20 ;  /* 0x00000003ff0c7819 */ /* 0x000fe40000011614 */
[----:B------:R-:W-:Y:S01]  /*3ec0*/  FSETP.GEU.AND P6, PT, R13, RZ, PT ;  /* 0x000000ff0d00720b */ /* 0x000fe20003fce000 */
[----:B------:R-:W-:Y:S01]  /*3ed0*/  FADD R8, R8, -R17 ;  /* 0x8000001108087221 */ /* 0x000fe20000000000 */
[----:B------:R-:W-:Y:S01]  /*3ee0*/  FMUL R11, R28, R9 ;  /* 0x000000091c0b7220 */ /* 0x000fe20000400000 */
[----:B------:R-:W-:Y:S02]  /*3ef0*/  LOP3.LUT R9, R12, 0x1, RZ, 0xc0, !PT ;  /* 0x000000010c097812 */ /* 0x000fe400078ec0ff */
[----:B------:R-:W-:Y:S01]  /*3f00*/  FMUL R12, R31, R8 ;  /* 0x000000081f0c7220 */ /* 0x000fe20000400000 */
[----:B------:R-:W-:-:S02]  /*3f10*/  FSEL R8, R13, RZ, P6 ;  /* 0x000000ff0d087208 */ /* 0x000fc40003000000 */
[----:B------:R-:W-:Y:S02]  /*3f20*/  ISETP.NE.U32.AND P6, PT, R9, 0x1, PT ;  /* 0x000000010900780c */ /* 0x000fe40003fc5070 */
[----:B------:R-:W-:Y:S02]  /*3f30*/  SHF.R.U32.HI R9, RZ, 0x2, R20 ;  /* 0x00000002ff097819 */ /* 0x000fe40000011614 */
[----:B------:R-:W-:Y:S02]  /*3f40*/  FSEL R50, R50, RZ, P6 ;  /* 0x000000ff32327208 */ /* 0x000fe40003000000 */
[C---:B------:R-:W-:Y:S02]  /*3f50*/  FSETP.GEU.AND P6, PT, R22.reuse, RZ, PT ;  /* 0x000000ff1600720b */ /* 0x040fe40003fce000 */
[----:B------:R-:W-:Y:S02]  /*3f60*/  LOP3.LUT R13, R9, 0x1, RZ, 0xc0, !PT ;  /* 0x00000001090d7812 */ /* 0x000fe400078ec0ff */
[----:B------:R-:W-:-:S02]  /*3f70*/  FSEL R9, R22, RZ, P6 ;  /* 0x000000ff16097208 */ /* 0x000fc40003000000 */
[----:B------:R-:W-:Y:S02]  /*3f80*/  ISETP.NE.U32.AND P6, PT, R13, 0x1, PT ;  /* 0x000000010d00780c */ /* 0x000fe40003fc5070 */
[----:B------:R-:W-:Y:S02]  /*3f90*/  SEL R0, R19, RZ, !P0 ;  /* 0x000000ff13007207 */ /* 0x000fe40004000000 */
[----:B------:R-:W-:Y:S02]  /*3fa0*/  SEL R57, R57, RZ, !P0 ;  /* 0x000000ff39397207 */ /* 0x000fe40004000000 */
[----:B------:R-:W-:Y:S02]  /*3fb0*/  SHF.R.U32.HI R13, RZ, 0x1, R20 ;  /* 0x00000001ff0d7819 */ /* 0x000fe40000011614 */
[----:B------:R-:W-:Y:S02]  /*3fc0*/  SEL R18, R18, RZ, !P0 ;  /* 0x000000ff12127207 */ /* 0x000fe40004000000 */
[----:B------:R-:W-:-:S02]  /*3fd0*/  SEL R61, R61, RZ, !P0 ;  /* 0x000000ff3d3d7207 */ /* 0x000fc40004000000 */
[----:B------:R-:W-:Y:S01]  /*3fe0*/  FSEL R49, R49, RZ, P6 ;  /* 0x000000ff31317208 */ /* 0x000fe20003000000 */
[----:B------:R-:W-:Y:S01]  /*3ff0*/  FADD R0, R0, -R57 ;  /* 0x8000003900007221 */ /* 0x000fe20000000000 */
[----:B------:R-:W-:Y:S02]  /*4000*/  FSETP.GEU.AND P6, PT, R10, RZ, PT ;  /* 0x000000ff0a00720b */ /* 0x000fe40003fce000 */
[----:B------:R-:W-:Y:S01]  /*4010*/  LOP3.LUT R13, R13, 0x1, RZ, 0xc0, !PT ;  /* 0x000000010d0d7812 */ /* 0x000fe200078ec0ff */
[----:B------:R-:W-:Y:S01]  /*4020*/  FADD R2, R18, -R61 ;  /* 0x8000003d12027221 */ /* 0x000fe20000000000 */
[----:B------:R-:W-:Y:S01]  /*4030*/  SEL R17, R56, RZ, !P0 ;  /* 0x000000ff38117207 */ /* 0x000fe20004000000 */
[----:B------:R-:W-:Y:S01]  /*4040*/  FMUL R0, R33, R0 ;  /* 0x0000000021007220 */ /* 0x000fe20000400000 */
[----:B------:R-:W-:Y:S02]  /*4050*/  SEL R64, R64, RZ, !P0 ;  /* 0x000000ff40407207 */ /* 0x000fe40004000000 */
[----:B------:R-:W-:-:S02]  /*4060*/  FSEL R10, R10, RZ, P6 ;  /* 0x000000ff0a0a7208 */ /* 0x000fc40003000000 */
[----:B------:R-:W-:Y:S02]  /*4070*/  SEL R18, R25, RZ, !P0 ;  /* 0x000000ff19127207 */ /* 0x000fe40004000000 */
[----:B------:R-:W-:Y:S02]  /*4080*/  SEL R59, R59, RZ, !P0 ;  /* 0x000000ff3b3b7207 */ /* 0x000fe40004000000 */
[----:B------:R-:W-:Y:S01]  /*4090*/  ISETP.NE.U32.AND P6, PT, R13, 0x1, PT ;  /* 0x000000010d00780c */ /* 0x000fe20003fc5070 */
[----:B------:R-:W-:Y:S01]  /*40a0*/  FFMA R0, R17, R0, R64 ;  /* 0x0000000011007223 */ /* 0x000fe20000000040 */
[----:B------:R-:W-:Y:S01]  /*40b0*/  SEL R17, R42, RZ, !P0 ;  /* 0x000000ff2a117207 */ /* 0x000fe20004000000 */
[----:B------:R-:W-:Y:S01]  /*40c0*/  FFMA R13, R18, R11, R59 ;  /* 0x0000000b120d7223 */ /* 0x000fe2000000003b */
[----:B------:R-:W-:Y:S01]  /*40d0*/  FSEL R34, R34, RZ, P6 ;  /* 0x000000ff22227208 */ /* 0x000fe20003000000 */
[----:B------:R-:W-:Y:S01]  /*40e0*/  FMUL R2, R23, R2 ;  /* 0x0000000217027220 */ /* 0x000fe20000400000 */
[----:B------:R-:W-:-:S02]  /*40f0*/  SEL R45, R45, RZ, !P0 ;  /* 0x000000ff2d2d7207 */ /* 0x000fc40004000000 */
[----:B------:R-:W-:Y:S02]  /*4100*/  SEL R22, R63, RZ, !P0 ;  /* 0x000000ff3f167207 */ /* 0x000fe40004000000 */
[----:B------:R-:W-:Y:S02]  /*4110*/  SEL R62, R62, RZ, !P0 ;  /* 0x000000ff3e3e7207 */ /* 0x000fe40004000000 */
[----:B------:R-:W-:Y:S01]  /*4120*/  FSETP.GEU.AND P6, PT, R21, RZ, PT ;  /* 0x000000ff1500720b */ /* 0x000fe20003fce000 */
[----:B------:R-:W-:Y:S02]  /*4130*/  FFMA R2, R45, R2, R22 ;  /* 0x000000022d027223 */ /* 0x000fe40000000016 */
[----:B------:R-:W-:Y:S01]  /*4140*/  FFMA R12, R17, R12, R62 ;  /* 0x0000000c110c7223 */ /* 0x000fe2000000003e */
[----:B------:R-:W-:Y:S02]  /*4150*/  FSEL R11, R21, RZ, P6 ;  /* 0x000000ff150b7208 */ /* 0x000fe40003000000 */
[----:B------:R-:W-:-:S02]  /*4160*/  FSETP.GEU.AND P6, PT, R13, RZ, PT ;  /* 0x000000ff0d00720b */ /* 0x000fc40003fce000 */
[----:B------:R-:W-:Y:S02]  /*4170*/  @P3 FSEL R8, R50, RZ, P5 ;  /* 0x000000ff32083208 */ /* 0x000fe40002800000 */
[----:B------:R-:W-:Y:S02]  /*4180*/  @P3 FSEL R9, R49, RZ, P5 ;  /* 0x000000ff31093208 */ /* 0x000fe40002800000 */
[----:B------:R-:W-:Y:S02]  /*4190*/  @P3 FSEL R10, R34, RZ, P5 ;  /* 0x000000ff220a3208 */ /* 0x000fe40002800000 */
[----:B------:R-:W-:Y:S02]  /*41a0*/  @P3 FSEL R11, R51, RZ, P5 ;  /* 0x000000ff330b3208 */ /* 0x000fe40002800000 */
[----:B------:R-:W-:Y:S02]  /*41b0*/  @!P0 FSEL R4, R13, RZ, P6 ;  /* 0x000000ff0d048208 */ /* 0x000fe40003000000 */
[----:B------:R-:W-:-:S02]  /*41c0*/  FSETP.GEU.AND P5, PT, R12, RZ, PT ;  /* 0x000000ff0c00720b */ /* 0x000fc40003fae000 */
[----:B------:R-:W-:Y:S02]  /*41d0*/  FSETP.GEU.AND P6, PT, R2, RZ, PT ;  /* 0x000000ff0200720b */ /* 0x000fe40003fce000 */
[----:B------:R-:W-:Y:S02]  /*41e0*/  SHF.R.U32.HI R13, RZ, 0xe, R20 ;  /* 0x0000000eff0d7819 */ /* 0x000fe40000011614 */
[----:B------:R-:W-:Y:S02]  /*41f0*/  @!P0 FSEL R5, R12, RZ, P5 ;  /* 0x000000ff0c058208 */ /* 0x000fe40002800000 */
[----:B------:R-:W-:Y:S02]  /*4200*/  @!P0 FSEL R6, R2, RZ, P6 ;  /* 0x000000ff02068208 */ /* 0x000fe40003000000 */
[----:B------:R-:W-:Y:S02]  /*4210*/  FSETP.GEU.AND P5, PT, R0, RZ, PT ;  /* 0x000000ff0000720b */ /* 0x000fe40003fae000 */
[----:B------:R-:W-:-:S02]  /*4220*/  FSETP.GEU.AND P6, PT, R16, RZ, PT ;  /* 0x000000ff1000720b */ /* 0x000fc40003fce000 */
[----:B------:R-:W-:Y:S02]  /*4230*/  LOP3.LUT R13, R13, 0x1, RZ, 0xc0, !PT ;  /* 0x000000010d0d7812 */ /* 0x000fe400078ec0ff */
[----:B------:R-:W-:Y:S02]  /*4240*/  @!P0 FSEL R7, R0, RZ, P5 ;  /* 0x000000ff00078208 */ /* 0x000fe40002800000 */
[----:B------:R-:W-:Y:S02]  /*4250*/  @!P2 FSEL R8, R16, RZ, P6 ;  /* 0x000000ff1008a208 */ /* 0x000fe40003000000 */
[----:B------:R-:W-:Y:S02]  /*4260*/  FSETP.GEU.AND P6, PT, R15, RZ, PT ;  /* 0x000000ff0f00720b */ /* 0x000fe40003fce000 */
[----:B------:R-:W-:Y:S02]  /*4270*/  SHF.R.U32.HI R0, RZ, 0xd, R20 ;  /* 0x0000000dff007819 */ /* 0x000fe40000011614 */
[----:B------:R-:W-:-:S02]  /*4280*/  ISETP.NE.U32.AND P0, PT, R13, 0x1, PT ;  /* 0x000000010d00780c */ /* 0x000fc40003f05070 */
[----:B------:R-:W-:Y:S01]  /*4290*/  FSETP.GEU.AND P5, PT, R24, RZ, PT ;  /* 0x000000ff1800720b */ /* 0x000fe20003fae000 */
[----:B------:R-:W0:Y:S01]  /*42a0*/  LDC.64 R12, c[0x0][0x2b0] ;  /* 0x0000ac00ff0c7b82 */ /* 0x000e220000000a00 */
[----:B------:R-:W-:Y:S02]  /*42b0*/  @!P2 FSEL R10, R15, RZ, P6 ;  /* 0x000000ff0f0aa208 */ /* 0x000fe40003000000 */
[----:B------:R-:W-:Y:S02]  /*42c0*/  LOP3.LUT R0, R0, 0x1, RZ, 0xc0, !PT ;  /* 0x0000000100007812 */ /* 0x000fe400078ec0ff */
[--C-:B------:R-:W-:Y:S02]  /*42d0*/  SHF.R.U32.HI R2, RZ, 0x9, R20.reuse ;  /* 0x00000009ff027819 */ /* 0x100fe40000011614 */
[----:B------:R-:W-:Y:S02]  /*42e0*/  SHF.R.U32.HI R15, RZ, 0x8, R20 ;  /* 0x00000008ff0f7819 */ /* 0x000fe40000011614 */
[----:B------:R-:W-:-:S02]  /*42f0*/  @!P2 FSEL R9, R24, RZ, P5 ;  /* 0x000000ff1809a208 */ /* 0x000fc40002800000 */
[----:B------:R-:W-:Y:S02]  /*4300*/  FSETP.GEU.AND P6, PT, R14, RZ, PT ;  /* 0x000000ff0e00720b */ /* 0x000fe40003fce000 */
[----:B------:R-:W-:Y:S02]  /*4310*/  ISETP.NE.U32.AND P5, PT, R0, 0x1, PT ;  /* 0x000000010000780c */ /* 0x000fe40003fa5070 */
[----:B------:R-:W-:Y:S02]  /*4320*/  LOP3.LUT R0, R2, 0x1, RZ, 0xc0, !PT ;  /* 0x0000000102007812 */ /* 0x000fe400078ec0ff */
[----:B------:R-:W-:Y:S02]  /*4330*/  LOP3.LUT R15, R15, 0x1, RZ, 0xc0, !PT ;  /* 0x000000010f0f7812 */ /* 0x000fe400078ec0ff */
[----:B------:R-:W-:Y:S02]  /*4340*/  SHF.R.U32.HI R2, RZ, 0xa, R20 ;  /* 0x0000000aff027819 */ /* 0x000fe40000011614 */
[----:B------:R-:W-:-:S02]  /*4350*/  @!P2 FSEL R11, R14, RZ, P6 ;  /* 0x000000ff0e0ba208 */ /* 0x000fc40003000000 */
[----:B------:R-:W-:Y:S02]  /*4360*/  ISETP.NE.U32.AND P6, PT, R0, 0x1, PT ;  /* 0x000000010000780c */ /* 0x000fe40003fc5070 */
[----:B------:R-:W-:Y:S02]  /*4370*/  ISETP.NE.U32.AND P2, PT, R15, 0x1, PT ;  /* 0x000000010f00780c */ /* 0x000fe40003f45070 */
[--C-:B------:R-:W-:Y:S02]  /*4380*/  SHF.R.U32.HI R17, RZ, 0xf, R20.reuse ;  /* 0x0000000fff117819 */ /* 0x100fe40000011614 */
[--C-:B------:R-:W-:Y:S02]  /*4390*/  SHF.R.U32.HI R0, RZ, 0xb, R20.reuse ;  /* 0x0000000bff007819 */ /* 0x100fe40000011614 */
[----:B------:R-:W-:Y:S02]  /*43a0*/  LOP3.LUT R2, R2, 0x1, RZ, 0xc0, !PT ;  /* 0x0000000102027812 */ /* 0x000fe400078ec0ff */
[----:B------:R-:W-:-:S02]  /*43b0*/  SHF.R.U32.HI R20, RZ, 0xc, R20 ;  /* 0x0000000cff147819 */ /* 0x000fc40000011614 */
[----:B------:R-:W-:Y:S02]  /*43c0*/  @!P4 FSEL R4, R36, RZ, P2 ;  /* 0x000000ff2404c208 */ /* 0x000fe40001000000 */
[----:B------:R-:W-:Y:S02]  /*43d0*/  ISETP.NE.U32.AND P2, PT, R2, 0x1, PT ;  /* 0x000000010200780c */ /* 0x000fe40003f45070 */
[----:B------:R-:W-:Y:S02]  /*43e0*/  LOP3.LUT R17, R17, 0x1, RZ, 0xc0, !PT ;  /* 0x0000000111117812 */ /* 0x000fe400078ec0ff */
[----:B------:R-:W-:Y:S02]  /*43f0*/  LOP3.LUT R0, R0, 0x1, RZ, 0xc0, !PT ;  /* 0x0000000100007812 */ /* 0x000fe400078ec0ff */
[----:B------:R-:W-:Y:S02]  /*4400*/  LOP3.LUT R20, R20, 0x1, RZ, 0xc0, !PT ;  /* 0x0000000114147812 */ /* 0x000fe400078ec0ff */
[----:B------:R-:W-:-:S02]  /*4410*/  @!P4 FSEL R5, R35, RZ, P6 ;  /* 0x000000ff2305c208 */ /* 0x000fc40003000000 */
[----:B------:R-:W-:Y:S02]  /*4420*/  @!P4 FSEL R6, R39, RZ, P2 ;  /* 0x000000ff2706c208 */ /* 0x000fe40001000000 */
[----:B------:R-:W-:Y:S02]  /*4430*/  ISETP.NE.U32.AND P3, PT, R17, 0x1, PT ;  /* 0x000000011100780c */ /* 0x000fe40003f65070 */
[----:B------:R-:W-:Y:S02]  /*4440*/  ISETP.NE.U32.AND P6, PT, R0, 0x1, PT ;  /* 0x000000010000780c */ /* 0x000fe40003fc5070 */
[----:B------:R-:W-:Y:S01]  /*4450*/  ISETP.NE.U32.AND P2, PT, R20, 0x1, PT ;  /* 0x000000011400780c */ /* 0x000fe20003f45070 */
[----:B0-----:R-:W-:Y:S01]  /*4460*/  IMAD.WIDE R2, R3, 0x4, R12 ;  /* 0x0000000403027825 */ /* 0x001fe200078e020c */
[----:B------:R-:W-:Y:S02]  /*4470*/  @!P1 FSEL R11, R46, RZ, P3 ;  /* 0x000000ff2e0b9208 */ /* 0x000fe40001800000 */
[----:B------:R-:W-:-:S02]  /*4480*/  @!P4 FSEL R7, R38, RZ, P6 ;  /* 0x000000ff2607c208 */ /* 0x000fc40003000000 */
[----:B------:R-:W-:Y:S02]  /*4490*/  @!P1 FSEL R8, R37, RZ, P2 ;  /* 0x000000ff25089208 */ /* 0x000fe40001000000 */
[----:B------:R-:W-:Y:S02]  /*44a0*/  @!P1 FSEL R9, R48, RZ, P5 ;  /* 0x000000ff30099208 */ /* 0x000fe40002800000 */
[----:B------:R-:W-:Y:S01]  /*44b0*/  @!P1 FSEL R10, R47, RZ, P0 ;  /* 0x000000ff2f0a9208 */ /* 0x000fe20000000000 */
[----:B------:R-:W-:Y:S04]  /*44c0*/  STG.E.128 desc[UR4][R2.64], R4 ;  /* 0x0000000402007986 */ /* 0x000fe8000c101d04 */
[----:B------:R-:W-:Y:S01]  /*44d0*/  STG.E.128 desc[UR4][R2.64+0x800], R8 ;  /* 0x0008000802007986 */ /* 0x000fe2000c101d04 */
[----:B------:R-:W-:Y:S05]  /*44e0*/  EXIT ;  /* 0x000000000000794d */ /* 0x000fea0003800000 */
.L_x_0:
[----:B------:R-:W-:-:S00]  /*44f0*/  BRA `(.L_x_0) ;  /* 0xfffffffc00fc7947 */ /* 0x000fc0000383ffff */
[----:B------:R-:W-:-:S00]  /*4500*/  NOP ;  /* 0x0000000000007918 */ /* 0x000fc00000000000 */
[----:B------:R-:W-:-:S00]  /*4510*/  NOP ;  /* 0x0000000000007918 */ /* 0x000fc00000000000 */
[----:B------:R-:W-:-:S00]  /*4520*/  NOP ;  /* 0x0000000000007918 */ /* 0x000fc00000000000 */
[----:B------:R-:W-:-:S00]  /*4530*/  NOP ;  /* 0x0000000000007918 */ /* 0x000fc00000000000 */
[----:B------:R-:W-:-:S00]  /*4540*/  NOP ;  /* 0x0000000000007918 */ /* 0x000fc00000000000 */
[----:B------:R-:W-:-:S00]  /*4550*/  NOP ;  /* 0x0000000000007918 */ /* 0x000fc00000000000 */
[----:B------:R-:W-:-:S00]  /*4560*/  NOP ;  /* 0x0000000000007918 */ /* 0x000fc00000000000 */
[----:B------:R-:W-:-:S00]  /*4570*/  NOP ;  /* 0x0000000000007918 */ /* 0x000fc00000000000 */
.L_x_1:


//--------------------- .nv.global.init           --------------------------
	.section	.nv.global.init,"aw",@progbits
.nv.global.init:
	.type		_$_str,@object
	.size		_$_str,(_$_str_$_2 - _$_str)
_$_str:
        /*0000*/ 	.byte	0x5f, 0x5f, 0x43, 0x55, 0x44, 0x41, 0x5f, 0x46, 0x54, 0x5a, 0x00
	.type		_$_str_$_2,@object
	.size		_$_str_$_2,(.L_1 - _$_str_$_2)
_$_str_$_2:
        /*000b*/ 	.byte	0x5f, 0x5f, 0x43, 0x55, 0x44, 0x41, 0x5f, 0x50, 0x52, 0x45, 0x43, 0x5f, 0x53, 0x51, 0x52, 0x54
        /*001b*/ 	.byte	0x00
.L_1:


//--------------------- .nv.constant0.triton_poi_fused_cat_36 --------------------------
	.section	.nv.constant0.triton_poi_fused_cat_36,"a",@progbits
	.sectionflags	@""
	.align	4
.nv.constant0.triton_poi_fused_cat_36:
	.zero		700
